







.version 6.4
.target sm_30
.address_size 64


.extern .shared .align 4 .b8 s_data[];

.entry _Z10uniformAddPjS_iii(
.param .u64 _Z10uniformAddPjS_iii_param_0,
.param .u64 _Z10uniformAddPjS_iii_param_1,
.param .u32 _Z10uniformAddPjS_iii_param_2,
.param .u32 _Z10uniformAddPjS_iii_param_3,
.param .u32 _Z10uniformAddPjS_iii_param_4
)
{
.reg .pred %p<3>;
.reg .b32 %r<22>;
.reg .b64 %rd<11>;

	.shared .align 4 .u32 _ZZ10uniformAddPjS_iiiE3uni;

ld.param.u64 %rd2, [_Z10uniformAddPjS_iii_param_0];
ld.param.u64 %rd3, [_Z10uniformAddPjS_iii_param_1];
ld.param.u32 %r4, [_Z10uniformAddPjS_iii_param_2];
ld.param.u32 %r5, [_Z10uniformAddPjS_iii_param_3];
ld.param.u32 %r6, [_Z10uniformAddPjS_iii_param_4];
mov.u32 %r1, %tid.x;
setp.ne.s32	%p1, %r1, 0;
@%p1 bra BB0_2;

mov.u32 %r7, %ctaid.x;
add.s32 %r8, %r7, %r5;
cvta.to.global.u64 %rd4, %rd3;
mul.wide.u32 %rd5, %r8, 4;
add.s64 %rd6, %rd4, %rd5;
ld.global.u32 %r9, [%rd6];
st.shared.u32 [_ZZ10uniformAddPjS_iiiE3uni], %r9;

BB0_2:
cvta.to.global.u64 %rd1, %rd2;
mov.u32 %r10, %ctaid.x;
mov.u32 %r2, %ntid.x;
shl.b32 %r11, %r2, 1;
mul24.lo.s32 %r12, %r10, %r11;
add.s32 %r13, %r1, %r6;
add.s32 %r3, %r13, %r12;
bar.sync 0;
mul.wide.u32 %rd7, %r3, 4;
add.s64 %rd8, %rd1, %rd7;
ld.global.u32 %r14, [%rd8];
ld.shared.u32 %r15, [_ZZ10uniformAddPjS_iiiE3uni];
add.s32 %r16, %r14, %r15;
st.global.u32 [%rd8], %r16;
add.s32 %r17, %r2, %r1;
setp.lt.u32	%p2, %r17, %r4;
selp.b32	%r18, %r15, 0, %p2;
add.s32 %r19, %r3, %r2;
mul.wide.u32 %rd9, %r19, 4;
add.s64 %rd10, %rd1, %rd9;
ld.global.u32 %r20, [%rd10];
add.s32 %r21, %r20, %r18;
st.global.u32 [%rd10], %r21;
ret;
}

.entry _Z7prescanILb1ELb0EEvPjPKjS0_iii(
.param .u64 _Z7prescanILb1ELb0EEvPjPKjS0_iii_param_0,
.param .u64 _Z7prescanILb1ELb0EEvPjPKjS0_iii_param_1,
.param .u64 _Z7prescanILb1ELb0EEvPjPKjS0_iii_param_2,
.param .u32 _Z7prescanILb1ELb0EEvPjPKjS0_iii_param_3,
.param .u32 _Z7prescanILb1ELb0EEvPjPKjS0_iii_param_4,
.param .u32 _Z7prescanILb1ELb0EEvPjPKjS0_iii_param_5
)
{
.reg .pred %p<10>;
.reg .b32 %r<92>;
.reg .b64 %rd<17>;


ld.param.u64 %rd2, [_Z7prescanILb1ELb0EEvPjPKjS0_iii_param_0];
ld.param.u64 %rd4, [_Z7prescanILb1ELb0EEvPjPKjS0_iii_param_1];
ld.param.u64 %rd3, [_Z7prescanILb1ELb0EEvPjPKjS0_iii_param_2];
ld.param.u32 %r17, [_Z7prescanILb1ELb0EEvPjPKjS0_iii_param_4];
ld.param.u32 %r20, [_Z7prescanILb1ELb0EEvPjPKjS0_iii_param_5];
mov.u32 %r1, %ntid.x;
shl.b32 %r21, %r1, 1;
mov.u32 %r89, 1;
mov.u32 %r2, %ctaid.x;
mul24.lo.s32 %r22, %r2, %r21;
setp.eq.s32	%p1, %r20, 0;
selp.b32	%r23, %r22, %r20, %p1;
mov.u32 %r3, %tid.x;
add.s32 %r4, %r3, %r23;
add.s32 %r5, %r4, %r1;
add.s32 %r24, %r3, %r1;
shr.s32 %r25, %r3, 4;
shr.s32 %r26, %r24, 4;
cvta.to.global.u64 %rd5, %rd4;
mul.wide.s32 %rd6, %r4, 4;
add.s64 %rd7, %rd5, %rd6;
ld.global.u32 %r27, [%rd7];
add.s32 %r28, %r25, %r3;
shl.b32 %r29, %r28, 2;
mov.u32 %r30, s_data;
add.s32 %r6, %r30, %r29;
st.shared.u32 [%r6], %r27;
mul.wide.s32 %rd8, %r5, 4;
add.s64 %rd9, %rd5, %rd8;
ld.global.u32 %r31, [%rd9];
add.s32 %r32, %r26, %r24;
shl.b32 %r33, %r32, 2;
add.s32 %r7, %r30, %r33;
st.shared.u32 [%r7], %r31;
setp.lt.s32	%p2, %r1, 1;
@%p2 bra BB1_5;

mov.u32 %r87, %r1;

BB1_2:
bar.sync 0;
setp.ge.u32	%p3, %r3, %r87;
@%p3 bra BB1_4;

mov.u32 %r34, 2;
mul24.lo.s32 %r35, %r34, %r89;
mul24.lo.s32 %r36, %r35, %r3;
add.s32 %r37, %r36, %r89;
add.s32 %r38, %r37, -1;
add.s32 %r39, %r38, %r89;
shr.s32 %r40, %r38, 4;
shr.s32 %r41, %r39, 4;
add.s32 %r42, %r37, %r40;
shl.b32 %r43, %r42, 2;
add.s32 %r45, %r43, %r30;
add.s32 %r46, %r37, %r89;
add.s32 %r47, %r46, %r41;
shl.b32 %r48, %r47, 2;
add.s32 %r49, %r48, %r30;
ld.shared.u32 %r50, [%r49+-4];
ld.shared.u32 %r51, [%r45+-4];
add.s32 %r52, %r50, %r51;
st.shared.u32 [%r49+-4], %r52;

BB1_4:
shl.b32 %r89, %r89, 1;
shr.s32 %r87, %r87, 1;
setp.gt.s32	%p4, %r87, 0;
@%p4 bra BB1_2;

BB1_5:
setp.ne.s32	%p5, %r3, 0;
@%p5 bra BB1_7;

setp.eq.s32	%p6, %r17, 0;
mov.u32 %r53, 0;
selp.b32	%r54, %r2, %r17, %p6;
mov.u32 %r55, %ntid.x;
shl.b32 %r56, %r55, 1;
add.s32 %r57, %r56, -1;
shr.s32 %r58, %r57, 4;
add.s32 %r59, %r56, %r58;
shl.b32 %r60, %r59, 2;
add.s32 %r62, %r60, %r30;
ld.shared.u32 %r63, [%r62+-4];
cvta.to.global.u64 %rd10, %rd3;
mul.wide.s32 %rd11, %r54, 4;
add.s64 %rd12, %rd10, %rd11;
st.global.u32 [%rd12], %r63;
st.shared.u32 [%r62+-4], %r53;

BB1_7:
setp.eq.s32	%p7, %r1, 0;
mov.u32 %r90, 1;
@%p7 bra BB1_11;

BB1_8:
shr.u32 %r89, %r89, 1;
bar.sync 0;
setp.ge.u32	%p8, %r3, %r90;
@%p8 bra BB1_10;

mov.u32 %r65, 2;
mul24.lo.s32 %r66, %r65, %r89;
mul24.lo.s32 %r67, %r66, %r3;
add.s32 %r68, %r67, %r89;
add.s32 %r69, %r68, -1;
add.s32 %r70, %r69, %r89;
shr.s32 %r71, %r69, 4;
shr.s32 %r72, %r70, 4;
add.s32 %r73, %r68, %r71;
shl.b32 %r74, %r73, 2;
add.s32 %r76, %r74, %r30;
ld.shared.u32 %r77, [%r76+-4];
add.s32 %r78, %r68, %r89;
add.s32 %r79, %r78, %r72;
shl.b32 %r80, %r79, 2;
add.s32 %r81, %r80, %r30;
ld.shared.u32 %r82, [%r81+-4];
st.shared.u32 [%r76+-4], %r82;
ld.shared.u32 %r83, [%r81+-4];
add.s32 %r84, %r83, %r77;
st.shared.u32 [%r81+-4], %r84;

BB1_10:
shl.b32 %r90, %r90, 1;
setp.le.u32	%p9, %r90, %r1;
@%p9 bra BB1_8;

BB1_11:
cvta.to.global.u64 %rd1, %rd2;
bar.sync 0;
ld.shared.u32 %r85, [%r6];
add.s64 %rd14, %rd1, %rd6;
st.global.u32 [%rd14], %r85;
ld.shared.u32 %r86, [%r7];
add.s64 %rd16, %rd1, %rd8;
st.global.u32 [%rd16], %r86;
ret;
}

.entry _Z7prescanILb1ELb1EEvPjPKjS0_iii(
.param .u64 _Z7prescanILb1ELb1EEvPjPKjS0_iii_param_0,
.param .u64 _Z7prescanILb1ELb1EEvPjPKjS0_iii_param_1,
.param .u64 _Z7prescanILb1ELb1EEvPjPKjS0_iii_param_2,
.param .u32 _Z7prescanILb1ELb1EEvPjPKjS0_iii_param_3,
.param .u32 _Z7prescanILb1ELb1EEvPjPKjS0_iii_param_4,
.param .u32 _Z7prescanILb1ELb1EEvPjPKjS0_iii_param_5
)
{
.reg .pred %p<12>;
.reg .b32 %r<98>;
.reg .b64 %rd<19>;


ld.param.u64 %rd1, [_Z7prescanILb1ELb1EEvPjPKjS0_iii_param_0];
ld.param.u64 %rd2, [_Z7prescanILb1ELb1EEvPjPKjS0_iii_param_1];
ld.param.u64 %rd3, [_Z7prescanILb1ELb1EEvPjPKjS0_iii_param_2];
ld.param.u32 %r19, [_Z7prescanILb1ELb1EEvPjPKjS0_iii_param_3];
ld.param.u32 %r20, [_Z7prescanILb1ELb1EEvPjPKjS0_iii_param_4];
ld.param.u32 %r22, [_Z7prescanILb1ELb1EEvPjPKjS0_iii_param_5];
cvta.to.global.u64 %rd4, %rd2;
mov.u32 %r1, %ntid.x;
shl.b32 %r23, %r1, 1;
mov.u32 %r24, %ctaid.x;
mul24.lo.s32 %r25, %r24, %r23;
setp.eq.s32	%p2, %r22, 0;
mov.u32 %r92, 0;
selp.b32	%r26, %r25, %r22, %p2;
mov.u32 %r2, %tid.x;
add.s32 %r3, %r2, %r26;
add.s32 %r4, %r3, %r1;
add.s32 %r5, %r2, %r1;
shr.s32 %r27, %r2, 4;
mul.wide.s32 %rd5, %r3, 4;
add.s64 %rd6, %rd4, %rd5;
ld.global.u32 %r28, [%rd6];
add.s32 %r29, %r27, %r2;
shl.b32 %r30, %r29, 2;
mov.u32 %r31, s_data;
add.s32 %r6, %r31, %r30;
st.shared.u32 [%r6], %r28;
setp.ge.s32	%p3, %r5, %r19;
@%p3 bra BB2_2;

mul.wide.s32 %rd8, %r4, 4;
add.s64 %rd9, %rd4, %rd8;
ld.global.u32 %r92, [%rd9];

BB2_2:
shr.s32 %r34, %r5, 4;
add.s32 %r35, %r34, %r5;
shl.b32 %r36, %r35, 2;
add.s32 %r9, %r31, %r36;
st.shared.u32 [%r9], %r92;
mov.u32 %r95, 1;
setp.lt.s32	%p4, %r1, 1;
@%p4 bra BB2_7;

mov.u32 %r93, %r1;

BB2_4:
bar.sync 0;
setp.ge.u32	%p5, %r2, %r93;
@%p5 bra BB2_6;

mov.u32 %r38, 2;
mul24.lo.s32 %r39, %r38, %r95;
mul24.lo.s32 %r40, %r39, %r2;
add.s32 %r41, %r40, %r95;
add.s32 %r42, %r41, -1;
add.s32 %r43, %r42, %r95;
shr.s32 %r44, %r42, 4;
shr.s32 %r45, %r43, 4;
add.s32 %r46, %r41, %r44;
shl.b32 %r47, %r46, 2;
add.s32 %r49, %r47, %r31;
add.s32 %r50, %r41, %r95;
add.s32 %r51, %r50, %r45;
shl.b32 %r52, %r51, 2;
add.s32 %r53, %r52, %r31;
ld.shared.u32 %r54, [%r53+-4];
ld.shared.u32 %r55, [%r49+-4];
add.s32 %r56, %r54, %r55;
st.shared.u32 [%r53+-4], %r56;

BB2_6:
shl.b32 %r95, %r95, 1;
shr.s32 %r93, %r93, 1;
setp.gt.s32	%p6, %r93, 0;
@%p6 bra BB2_4;

BB2_7:
setp.ne.s32	%p7, %r2, 0;
@%p7 bra BB2_9;

setp.eq.s32	%p8, %r20, 0;
mov.u32 %r57, 0;
selp.b32	%r59, %r24, %r20, %p8;
mov.u32 %r60, %ntid.x;
shl.b32 %r61, %r60, 1;
add.s32 %r62, %r61, -1;
shr.s32 %r63, %r62, 4;
add.s32 %r64, %r61, %r63;
shl.b32 %r65, %r64, 2;
add.s32 %r67, %r65, %r31;
ld.shared.u32 %r68, [%r67+-4];
cvta.to.global.u64 %rd10, %rd3;
mul.wide.s32 %rd11, %r59, 4;
add.s64 %rd12, %rd10, %rd11;
st.global.u32 [%rd12], %r68;
st.shared.u32 [%r67+-4], %r57;

BB2_9:
setp.eq.s32	%p9, %r1, 0;
mov.u32 %r96, 1;
@%p9 bra BB2_13;

BB2_10:
shr.u32 %r95, %r95, 1;
bar.sync 0;
setp.ge.u32	%p10, %r2, %r96;
@%p10 bra BB2_12;

mov.u32 %r70, 2;
mul24.lo.s32 %r71, %r70, %r95;
mul24.lo.s32 %r72, %r71, %r2;
add.s32 %r73, %r72, %r95;
add.s32 %r74, %r73, -1;
add.s32 %r75, %r74, %r95;
shr.s32 %r76, %r74, 4;
shr.s32 %r77, %r75, 4;
add.s32 %r78, %r73, %r76;
shl.b32 %r79, %r78, 2;
add.s32 %r81, %r79, %r31;
ld.shared.u32 %r82, [%r81+-4];
add.s32 %r83, %r73, %r95;
add.s32 %r84, %r83, %r77;
shl.b32 %r85, %r84, 2;
add.s32 %r86, %r85, %r31;
ld.shared.u32 %r87, [%r86+-4];
st.shared.u32 [%r81+-4], %r87;
ld.shared.u32 %r88, [%r86+-4];
add.s32 %r89, %r88, %r82;
st.shared.u32 [%r86+-4], %r89;

BB2_12:
shl.b32 %r96, %r96, 1;
setp.le.u32	%p11, %r96, %r1;
@%p11 bra BB2_10;

BB2_13:
setp.lt.s32	%p1, %r5, %r19;
bar.sync 0;
ld.shared.u32 %r90, [%r6];
cvta.to.global.u64 %rd13, %rd1;
add.s64 %rd15, %rd13, %rd5;
st.global.u32 [%rd15], %r90;
@!%p1 bra BB2_15;
bra.uni BB2_14;

BB2_14:
ld.shared.u32 %r91, [%r9];
mul.wide.s32 %rd17, %r4, 4;
add.s64 %rd18, %rd13, %rd17;
st.global.u32 [%rd18], %r91;

BB2_15:
ret;
}

.entry _Z7prescanILb0ELb0EEvPjPKjS0_iii(
.param .u64 _Z7prescanILb0ELb0EEvPjPKjS0_iii_param_0,
.param .u64 _Z7prescanILb0ELb0EEvPjPKjS0_iii_param_1,
.param .u64 _Z7prescanILb0ELb0EEvPjPKjS0_iii_param_2,
.param .u32 _Z7prescanILb0ELb0EEvPjPKjS0_iii_param_3,
.param .u32 _Z7prescanILb0ELb0EEvPjPKjS0_iii_param_4,
.param .u32 _Z7prescanILb0ELb0EEvPjPKjS0_iii_param_5
)
{
.reg .pred %p<9>;
.reg .b32 %r<87>;
.reg .b64 %rd<13>;


ld.param.u64 %rd2, [_Z7prescanILb0ELb0EEvPjPKjS0_iii_param_0];
ld.param.u64 %rd3, [_Z7prescanILb0ELb0EEvPjPKjS0_iii_param_1];
ld.param.u32 %r19, [_Z7prescanILb0ELb0EEvPjPKjS0_iii_param_5];
mov.u32 %r1, %ntid.x;
shl.b32 %r2, %r1, 1;
mov.u32 %r84, 1;
mov.u32 %r20, %ctaid.x;
mul24.lo.s32 %r21, %r20, %r2;
setp.eq.s32	%p1, %r19, 0;
selp.b32	%r22, %r21, %r19, %p1;
mov.u32 %r3, %tid.x;
add.s32 %r4, %r3, %r22;
add.s32 %r5, %r4, %r1;
add.s32 %r23, %r3, %r1;
shr.s32 %r24, %r3, 4;
shr.s32 %r25, %r23, 4;
cvta.to.global.u64 %rd4, %rd3;
mul.wide.s32 %rd5, %r4, 4;
add.s64 %rd6, %rd4, %rd5;
ld.global.u32 %r26, [%rd6];
add.s32 %r27, %r24, %r3;
shl.b32 %r28, %r27, 2;
mov.u32 %r29, s_data;
add.s32 %r6, %r29, %r28;
st.shared.u32 [%r6], %r26;
mul.wide.s32 %rd7, %r5, 4;
add.s64 %rd8, %rd4, %rd7;
ld.global.u32 %r30, [%rd8];
add.s32 %r31, %r25, %r23;
shl.b32 %r32, %r31, 2;
add.s32 %r7, %r29, %r32;
st.shared.u32 [%r7], %r30;
setp.lt.s32	%p2, %r1, 1;
@%p2 bra BB3_5;

mov.u32 %r82, %r1;

BB3_2:
bar.sync 0;
setp.ge.u32	%p3, %r3, %r82;
@%p3 bra BB3_4;

mov.u32 %r33, 2;
mul24.lo.s32 %r34, %r33, %r84;
mul24.lo.s32 %r35, %r34, %r3;
add.s32 %r36, %r35, %r84;
add.s32 %r37, %r36, -1;
add.s32 %r38, %r37, %r84;
shr.s32 %r39, %r37, 4;
shr.s32 %r40, %r38, 4;
add.s32 %r41, %r36, %r39;
shl.b32 %r42, %r41, 2;
add.s32 %r44, %r42, %r29;
add.s32 %r45, %r36, %r84;
add.s32 %r46, %r45, %r40;
shl.b32 %r47, %r46, 2;
add.s32 %r48, %r47, %r29;
ld.shared.u32 %r49, [%r48+-4];
ld.shared.u32 %r50, [%r44+-4];
add.s32 %r51, %r49, %r50;
st.shared.u32 [%r48+-4], %r51;

BB3_4:
shl.b32 %r84, %r84, 1;
shr.s32 %r82, %r82, 1;
setp.gt.s32	%p4, %r82, 0;
@%p4 bra BB3_2;

BB3_5:
setp.ne.s32	%p5, %r3, 0;
@%p5 bra BB3_7;

add.s32 %r52, %r2, -1;
shr.s32 %r53, %r52, 4;
add.s32 %r54, %r2, %r53;
shl.b32 %r55, %r54, 2;
add.s32 %r57, %r55, %r29;
mov.u32 %r58, 0;
st.shared.u32 [%r57+-4], %r58;

BB3_7:
setp.eq.s32	%p6, %r1, 0;
mov.u32 %r85, 1;
@%p6 bra BB3_11;

BB3_8:
shr.u32 %r84, %r84, 1;
bar.sync 0;
setp.ge.u32	%p7, %r3, %r85;
@%p7 bra BB3_10;

mov.u32 %r60, 2;
mul24.lo.s32 %r61, %r60, %r84;
mul24.lo.s32 %r62, %r61, %r3;
add.s32 %r63, %r62, %r84;
add.s32 %r64, %r63, -1;
add.s32 %r65, %r64, %r84;
shr.s32 %r66, %r64, 4;
shr.s32 %r67, %r65, 4;
add.s32 %r68, %r63, %r66;
shl.b32 %r69, %r68, 2;
add.s32 %r71, %r69, %r29;
ld.shared.u32 %r72, [%r71+-4];
add.s32 %r73, %r63, %r84;
add.s32 %r74, %r73, %r67;
shl.b32 %r75, %r74, 2;
add.s32 %r76, %r75, %r29;
ld.shared.u32 %r77, [%r76+-4];
st.shared.u32 [%r71+-4], %r77;
ld.shared.u32 %r78, [%r76+-4];
add.s32 %r79, %r78, %r72;
st.shared.u32 [%r76+-4], %r79;

BB3_10:
shl.b32 %r85, %r85, 1;
setp.le.u32	%p8, %r85, %r1;
@%p8 bra BB3_8;

BB3_11:
cvta.to.global.u64 %rd1, %rd2;
bar.sync 0;
ld.shared.u32 %r80, [%r6];
add.s64 %rd10, %rd1, %rd5;
st.global.u32 [%rd10], %r80;
ld.shared.u32 %r81, [%r7];
add.s64 %rd12, %rd1, %rd7;
st.global.u32 [%rd12], %r81;
ret;
}

.entry _Z7prescanILb0ELb1EEvPjPKjS0_iii(
.param .u64 _Z7prescanILb0ELb1EEvPjPKjS0_iii_param_0,
.param .u64 _Z7prescanILb0ELb1EEvPjPKjS0_iii_param_1,
.param .u64 _Z7prescanILb0ELb1EEvPjPKjS0_iii_param_2,
.param .u32 _Z7prescanILb0ELb1EEvPjPKjS0_iii_param_3,
.param .u32 _Z7prescanILb0ELb1EEvPjPKjS0_iii_param_4,
.param .u32 _Z7prescanILb0ELb1EEvPjPKjS0_iii_param_5
)
{
.reg .pred %p<11>;
.reg .b32 %r<94>;
.reg .b64 %rd<13>;


ld.param.u64 %rd3, [_Z7prescanILb0ELb1EEvPjPKjS0_iii_param_0];
ld.param.u64 %rd4, [_Z7prescanILb0ELb1EEvPjPKjS0_iii_param_1];
ld.param.u32 %r19, [_Z7prescanILb0ELb1EEvPjPKjS0_iii_param_3];
ld.param.u32 %r21, [_Z7prescanILb0ELb1EEvPjPKjS0_iii_param_5];
cvta.to.global.u64 %rd1, %rd3;
mov.u32 %r1, %ntid.x;
shl.b32 %r22, %r1, 1;
mov.u32 %r23, %ctaid.x;
mul24.lo.s32 %r24, %r23, %r22;
setp.eq.s32	%p2, %r21, 0;
mov.u32 %r88, 0;
selp.b32	%r25, %r24, %r21, %p2;
mov.u32 %r2, %tid.x;
add.s32 %r3, %r2, %r25;
add.s32 %r4, %r3, %r1;
add.s32 %r5, %r2, %r1;
shr.s32 %r26, %r2, 4;
cvta.to.global.u64 %rd2, %rd4;
mul.wide.s32 %rd5, %r3, 4;
add.s64 %rd6, %rd2, %rd5;
ld.global.u32 %r27, [%rd6];
add.s32 %r28, %r26, %r2;
shl.b32 %r29, %r28, 2;
mov.u32 %r30, s_data;
add.s32 %r6, %r30, %r29;
st.shared.u32 [%r6], %r27;
setp.ge.s32	%p3, %r5, %r19;
@%p3 bra BB4_2;

mul.wide.s32 %rd7, %r4, 4;
add.s64 %rd8, %rd2, %rd7;
ld.global.u32 %r88, [%rd8];

BB4_2:
shr.s32 %r33, %r5, 4;
add.s32 %r34, %r33, %r5;
shl.b32 %r35, %r34, 2;
add.s32 %r9, %r30, %r35;
st.shared.u32 [%r9], %r88;
mov.u32 %r91, 1;
setp.lt.s32	%p4, %r1, 1;
@%p4 bra BB4_7;

mov.u32 %r89, %r1;

BB4_4:
bar.sync 0;
setp.ge.u32	%p5, %r2, %r89;
@%p5 bra BB4_6;

mov.u32 %r37, 2;
mul24.lo.s32 %r38, %r37, %r91;
mul24.lo.s32 %r39, %r38, %r2;
add.s32 %r40, %r39, %r91;
add.s32 %r41, %r40, -1;
add.s32 %r42, %r41, %r91;
shr.s32 %r43, %r41, 4;
shr.s32 %r44, %r42, 4;
add.s32 %r45, %r40, %r43;
shl.b32 %r46, %r45, 2;
add.s32 %r48, %r46, %r30;
add.s32 %r49, %r40, %r91;
add.s32 %r50, %r49, %r44;
shl.b32 %r51, %r50, 2;
add.s32 %r52, %r51, %r30;
ld.shared.u32 %r53, [%r52+-4];
ld.shared.u32 %r54, [%r48+-4];
add.s32 %r55, %r53, %r54;
st.shared.u32 [%r52+-4], %r55;

BB4_6:
shl.b32 %r91, %r91, 1;
shr.s32 %r89, %r89, 1;
setp.gt.s32	%p6, %r89, 0;
@%p6 bra BB4_4;

BB4_7:
setp.ne.s32	%p7, %r2, 0;
@%p7 bra BB4_9;

mov.u32 %r56, %ntid.x;
shl.b32 %r57, %r56, 1;
add.s32 %r58, %r57, -1;
shr.s32 %r59, %r58, 4;
add.s32 %r60, %r57, %r59;
shl.b32 %r61, %r60, 2;
add.s32 %r63, %r61, %r30;
mov.u32 %r64, 0;
st.shared.u32 [%r63+-4], %r64;

BB4_9:
setp.eq.s32	%p8, %r1, 0;
mov.u32 %r92, 1;
@%p8 bra BB4_13;

BB4_10:
shr.u32 %r91, %r91, 1;
bar.sync 0;
setp.ge.u32	%p9, %r2, %r92;
@%p9 bra BB4_12;

mov.u32 %r66, 2;
mul24.lo.s32 %r67, %r66, %r91;
mul24.lo.s32 %r68, %r67, %r2;
add.s32 %r69, %r68, %r91;
add.s32 %r70, %r69, -1;
add.s32 %r71, %r70, %r91;
shr.s32 %r72, %r70, 4;
shr.s32 %r73, %r71, 4;
add.s32 %r74, %r69, %r72;
shl.b32 %r75, %r74, 2;
add.s32 %r77, %r75, %r30;
ld.shared.u32 %r78, [%r77+-4];
add.s32 %r79, %r69, %r91;
add.s32 %r80, %r79, %r73;
shl.b32 %r81, %r80, 2;
add.s32 %r82, %r81, %r30;
ld.shared.u32 %r83, [%r82+-4];
st.shared.u32 [%r77+-4], %r83;
ld.shared.u32 %r84, [%r82+-4];
add.s32 %r85, %r84, %r78;
st.shared.u32 [%r82+-4], %r85;

BB4_12:
shl.b32 %r92, %r92, 1;
setp.le.u32	%p10, %r92, %r1;
@%p10 bra BB4_10;

BB4_13:
setp.lt.s32	%p1, %r5, %r19;
bar.sync 0;
ld.shared.u32 %r86, [%r6];
add.s64 %rd10, %rd1, %rd5;
st.global.u32 [%rd10], %r86;
@!%p1 bra BB4_15;
bra.uni BB4_14;

BB4_14:
ld.shared.u32 %r87, [%r9];
mul.wide.s32 %rd11, %r4, 4;
add.s64 %rd12, %rd1, %rd11;
st.global.u32 [%rd12], %r87;

BB4_15:
ret;
}




// ===== COMPILED SASS (sm_100) =====

	.target	sm_100

	.elftype	@"ET_EXEC"


//--------------------- .note.nv.tkinfo           --------------------------
	.section	.note.nv.tkinfo,"",@"SHT_NOTE"
	.sectionflags	@"SHF_NOTE_NV_TKINFO"
	.tkinfo
        /*0018*/ 	.word	0x00000002
        /*0030*/ 	.string	""
        /*0030*/ 	.string	"ptxas"
        /*0030*/ 	.string	"Cuda compilation tools, release 13.0, V13.0.88"
        /*0030*/ 	.string	"Build cuda_13.0.r13.0/compiler.36424714_0"
        /*0030*/ 	.string	"-arch sm_100 "



//--------------------- .note.nv.cuinfo           --------------------------
	.section	.note.nv.cuinfo,"",@"SHT_NOTE"
	.sectionflags	@"SHF_NOTE_NV_CUINFO"
        /*0018*/ 	.short	0x0002
        /*001a*/ 	.short	0x001e
        /*001c*/ 	.short	0x0082
	.zero		2


//--------------------- .nv.info                  --------------------------
	.section	.nv.info,"",@"SHT_CUDA_INFO"
	.align	4


	//----- nvinfo : EIATTR_REGCOUNT
	.align		4
        /*0000*/ 	.byte	0x04, 0x2f
        /*0002*/ 	.short	(.L_1 - .L_0)
	.align		4
.L_0:
        /*0004*/ 	.word	index@(_Z10uniformAddPjS_iii)
        /*0008*/ 	.word	0x0000000f


	//----- nvinfo : EIATTR_FRAME_SIZE
	.align		4
.L_1:
        /*000c*/ 	.byte	0x04, 0x11
        /*000e*/ 	.short	(.L_3 - .L_2)
	.align		4
.L_2:
        /*0010*/ 	.word	index@(_Z10uniformAddPjS_iii)
        /*0014*/ 	.word	0x00000000


	//----- nvinfo : EIATTR_REGCOUNT
	.align		4
.L_3:
        /*0018*/ 	.byte	0x04, 0x2f
        /*001a*/ 	.short	(.L_5 - .L_4)
	.align		4
.L_4:
        /*001c*/ 	.word	index@(_Z7prescanILb1ELb0EEvPjPKjS0_iii)
        /*0020*/ 	.word	0x00000010


	//----- nvinfo : EIATTR_FRAME_SIZE
	.align		4
.L_5:
        /*0024*/ 	.byte	0x04, 0x11
        /*0026*/ 	.short	(.L_7 - .L_6)
	.align		4
.L_6:
        /*0028*/ 	.word	index@(_Z7prescanILb1ELb0EEvPjPKjS0_iii)
        /*002c*/ 	.word	0x00000000


	//----- nvinfo : EIATTR_REGCOUNT
	.align		4
.L_7:
        /*0030*/ 	.byte	0x04, 0x2f
        /*0032*/ 	.short	(.L_9 - .L_8)
	.align		4
.L_8:
        /*0034*/ 	.word	index@(_Z7prescanILb1ELb1EEvPjPKjS0_iii)
        /*0038*/ 	.word	0x00000012


	//----- nvinfo : EIATTR_FRAME_SIZE
	.align		4
.L_9:
        /*003c*/ 	.byte	0x04, 0x11
        /*003e*/ 	.short	(.L_11 - .L_10)
	.align		4
.L_10:
        /*0040*/ 	.word	index@(_Z7prescanILb1ELb1EEvPjPKjS0_iii)
        /*0044*/ 	.word	0x00000000


	//----- nvinfo : EIATTR_REGCOUNT
	.align		4
.L_11:
        /*0048*/ 	.byte	0x04, 0x2f
        /*004a*/ 	.short	(.L_13 - .L_12)
	.align		4
.L_12:
        /*004c*/ 	.word	index@(_Z7prescanILb0ELb0EEvPjPKjS0_iii)
        /*0050*/ 	.word	0x00000011


	//----- nvinfo : EIATTR_FRAME_SIZE
	.align		4
.L_13:
        /*0054*/ 	.byte	0x04, 0x11
        /*0056*/ 	.short	(.L_15 - .L_14)
	.align		4
.L_14:
        /*0058*/ 	.word	index@(_Z7prescanILb0ELb0EEvPjPKjS0_iii)
        /*005c*/ 	.word	0x00000000


	//----- nvinfo : EIATTR_REGCOUNT
	.align		4
.L_15:
        /*0060*/ 	.byte	0x04, 0x2f
        /*0062*/ 	.short	(.L_17 - .L_16)
	.align		4
.L_16:
        /*0064*/ 	.word	index@(_Z7prescanILb0ELb1EEvPjPKjS0_iii)
        /*0068*/ 	.word	0x0000000f


	//----- nvinfo : EIATTR_FRAME_SIZE
	.align		4
.L_17:
        /*006c*/ 	.byte	0x04, 0x11
        /*006e*/ 	.short	(.L_19 - .L_18)
	.align		4
.L_18:
        /*0070*/ 	.word	index@(_Z7prescanILb0ELb1EEvPjPKjS0_iii)
        /*0074*/ 	.word	0x00000000


	//----- nvinfo : EIATTR_MIN_STACK_SIZE
	.align		4
.L_19:
        /*0078*/ 	.byte	0x04, 0x12
        /*007a*/ 	.short	(.L_21 - .L_20)
	.align		4
.L_20:
        /*007c*/ 	.word	index@(_Z7prescanILb0ELb1EEvPjPKjS0_iii)
        /*0080*/ 	.word	0x00000000


	//----- nvinfo : EIATTR_MIN_STACK_SIZE
	.align		4
.L_21:
        /*0084*/ 	.byte	0x04, 0x12
        /*0086*/ 	.short	(.L_23 - .L_22)
	.align		4
.L_22:
        /*0088*/ 	.word	index@(_Z7prescanILb0ELb0EEvPjPKjS0_iii)
        /*008c*/ 	.word	0x00000000


	//----- nvinfo : EIATTR_MIN_STACK_SIZE
	.align		4
.L_23:
        /*0090*/ 	.byte	0x04, 0x12
        /*0092*/ 	.short	(.L_25 - .L_24)
	.align		4
.L_24:
        /*0094*/ 	.word	index@(_Z7prescanILb1ELb1EEvPjPKjS0_iii)
        /*0098*/ 	.word	0x00000000


	//----- nvinfo : EIATTR_MIN_STACK_SIZE
	.align		4
.L_25:
        /*009c*/ 	.byte	0x04, 0x12
        /*009e*/ 	.short	(.L_27 - .L_26)
	.align		4
.L_26:
        /*00a0*/ 	.word	index@(_Z7prescanILb1ELb0EEvPjPKjS0_iii)
        /*00a4*/ 	.word	0x00000000


	//----- nvinfo : EIATTR_MIN_STACK_SIZE
	.align		4
.L_27:
        /*00a8*/ 	.byte	0x04, 0x12
        /*00aa*/ 	.short	(.L_29 - .L_28)
	.align		4
.L_28:
        /*00ac*/ 	.word	index@(_Z10uniformAddPjS_iii)
        /*00b0*/ 	.word	0x00000000
.L_29:


//--------------------- .nv.compat                --------------------------
	.section	.nv.compat,"",@"SHT_CUDA_COMPAT_INFO"
	.align	4
        /*0000*/ 	.byte	0x02, 0x09, 0x00, 0x00, 0x02, 0x02, 0x01, 0x00, 0x02, 0x05, 0x05, 0x00, 0x03, 0x07, 0x01, 0x01
        /*0010*/ 	.byte	0x02, 0x03, 0x00, 0x00, 0x02, 0x06, 0x01, 0x00, 0x04, 0x0b, 0x08, 0x00, 0x09, 0x00, 0x00, 0x00
        /*0020*/ 	.byte	0x00, 0x00, 0x00, 0x00


//--------------------- .nv.info._Z7prescanILb0ELb1EEvPjPKjS0_iii --------------------------
	.section	.nv.info._Z7prescanILb0ELb1EEvPjPKjS0_iii,"",@"SHT_CUDA_INFO"
	.sectionflags	@""
	.align	4


	//----- nvinfo : EIATTR_CUDA_API_VERSION
	.align		4
        /*0000*/ 	.byte	0x04, 0x37
        /*0002*/ 	.short	(.L_31 - .L_30)
.L_30:
        /*0004*/ 	.word	0x00000082


	//----- nvinfo : EIATTR_KPARAM_INFO
	.align		4
.L_31:
        /*0008*/ 	.byte	0x04, 0x17
        /*000a*/ 	.short	(.L_33 - .L_32)
.L_32:
        /*000c*/ 	.word	0x00000000
        /*0010*/ 	.short	0x0005
        /*0012*/ 	.short	0x0020
        /*0014*/ 	.byte	0x00, 0xf0, 0x11, 0x00


	//----- nvinfo : EIATTR_KPARAM_INFO
	.align		4
.L_33:
        /*0018*/ 	.byte	0x04, 0x17
        /*001a*/ 	.short	(.L_35 - .L_34)
.L_34:
        /*001c*/ 	.word	0x00000000
        /*0020*/ 	.short	0x0004
        /*0022*/ 	.short	0x001c
        /*0024*/ 	.byte	0x00, 0xf0, 0x11, 0x00


	//----- nvinfo : EIATTR_KPARAM_INFO
	.align		4
.L_35:
        /*0028*/ 	.byte	0x04, 0x17
        /*002a*/ 	.short	(.L_37 - .L_36)
.L_36:
        /*002c*/ 	.word	0x00000000
        /*0030*/ 	.short	0x0003
        /*0032*/ 	.short	0x0018
        /*0034*/ 	.byte	0x00, 0xf0, 0x11, 0x00


	//----- nvinfo : EIATTR_KPARAM_INFO
	.align		4
.L_37:
        /*0038*/ 	.byte	0x04, 0x17
        /*003a*/ 	.short	(.L_39 - .L_38)
.L_38:
        /*003c*/ 	.word	0x00000000
        /*0040*/ 	.short	0x0002
        /*0042*/ 	.short	0x0010
        /*0044*/ 	.byte	0x00, 0xf0, 0x21, 0x00


	//----- nvinfo : EIATTR_KPARAM_INFO
	.align		4
.L_39:
        /*0048*/ 	.byte	0x04, 0x17
        /*004a*/ 	.short	(.L_41 - .L_40)
.L_40:
        /*004c*/ 	.word	0x00000000
        /*0050*/ 	.short	0x0001
        /*0052*/ 	.short	0x0008
        /*0054*/ 	.byte	0x00, 0xf0, 0x21, 0x00


	//----- nvinfo : EIATTR_KPARAM_INFO
	.align		4
.L_41:
        /*0058*/ 	.byte	0x04, 0x17
        /*005a*/ 	.short	(.L_43 - .L_42)
.L_42:
        /*005c*/ 	.word	0x00000000
        /*0060*/ 	.short	0x0000
        /*0062*/ 	.short	0x0000
        /*0064*/ 	.byte	0x00, 0xf0, 0x21, 0x00


	//----- nvinfo : EIATTR_SPARSE_MMA_MASK
	.align		4
.L_43:
        /*0068*/ 	.byte	0x03, 0x50
        /*006a*/ 	.short	0x0000


	//----- nvinfo : EIATTR_MAXREG_COUNT
	.align		4
        /*006c*/ 	.byte	0x03, 0x1b
        /*006e*/ 	.short	0x00ff


	//----- nvinfo : EIATTR_NUM_BARRIERS
	.align		4
        /*0070*/ 	.byte	0x02, 0x4c
        /*0072*/ 	.byte	0x01
	.zero		1


	//----- nvinfo : EIATTR_MERCURY_ISA_VERSION
	.align		4
        /*0074*/ 	.byte	0x03, 0x5f
        /*0076*/ 	.short	0x0101


	//----- nvinfo : EIATTR_VRC_CTA_INIT_COUNT
	.align		4
        /*0078*/ 	.byte	0x02, 0x4a
	.zero		1
	.zero		1


	//----- nvinfo : EIATTR_EXIT_INSTR_OFFSETS
	.align		4
        /*007c*/ 	.byte	0x04, 0x1c
        /*007e*/ 	.short	(.L_45 - .L_44)


	//   ....[0]....
.L_44:
        /*0080*/ 	.word	0x00000680


	//   ....[1]....
        /*0084*/ 	.word	0x000006c0


	//----- nvinfo : EIATTR_CRS_STACK_SIZE
	.align		4
.L_45:
        /*0088*/ 	.byte	0x04, 0x1e
        /*008a*/ 	.short	(.L_47 - .L_46)
.L_46:
        /*008c*/ 	.word	0x00000000


	//----- nvinfo : EIATTR_CBANK_PARAM_SIZE
	.align		4
.L_47:
        /*0090*/ 	.byte	0x03, 0x19
        /*0092*/ 	.short	0x0024


	//----- nvinfo : EIATTR_PARAM_CBANK
	.align		4
        /*0094*/ 	.byte	0x04, 0x0a
        /*0096*/ 	.short	(.L_49 - .L_48)
	.align		4
.L_48:
        /*0098*/ 	.word	index@(.nv.constant0._Z7prescanILb0ELb1EEvPjPKjS0_iii)
        /*009c*/ 	.short	0x0380
        /*009e*/ 	.short	0x0024


	//----- nvinfo : EIATTR_SW_WAR
	.align		4
.L_49:
        /*00a0*/ 	.byte	0x04, 0x36
        /*00a2*/ 	.short	(.L_51 - .L_50)
.L_50:
        /*00a4*/ 	.word	0x00000008
.L_51:


//--------------------- .nv.info._Z7prescanILb0ELb0EEvPjPKjS0_iii --------------------------
	.section	.nv.info._Z7prescanILb0ELb0EEvPjPKjS0_iii,"",@"SHT_CUDA_INFO"
	.sectionflags	@""
	.align	4


	//----- nvinfo : EIATTR_CUDA_API_VERSION
	.align		4
        /*0000*/ 	.byte	0x04, 0x37
        /*0002*/ 	.short	(.L_53 - .L_52)
.L_52:
        /*0004*/ 	.word	0x00000082


	//----- nvinfo : EIATTR_KPARAM_INFO
	.align		4
.L_53:
        /*0008*/ 	.byte	0x04, 0x17
        /*000a*/ 	.short	(.L_55 - .L_54)
.L_54:
        /*000c*/ 	.word	0x00000000
        /*0010*/ 	.short	0x0005
        /*0012*/ 	.short	0x0020
        /*0014*/ 	.byte	0x00, 0xf0, 0x11, 0x00


	//----- nvinfo : EIATTR_KPARAM_INFO
	.align		4
.L_55:
        /*0018*/ 	.byte	0x04, 0x17
        /*001a*/ 	.short	(.L_57 - .L_56)
.L_56:
        /*001c*/ 	.word	0x00000000
        /*0020*/ 	.short	0x0004
        /*0022*/ 	.short	0x001c
        /*0024*/ 	.byte	0x00, 0xf0, 0x11, 0x00


	//----- nvinfo : EIATTR_KPARAM_INFO
	.align		4
.L_57:
        /*0028*/ 	.byte	0x04, 0x17
        /*002a*/ 	.short	(.L_59 - .L_58)
.L_58:
        /*002c*/ 	.word	0x00000000
        /*0030*/ 	.short	0x0003
        /*0032*/ 	.short	0x0018
        /*0034*/ 	.byte	0x00, 0xf0, 0x11, 0x00


	//----- nvinfo : EIATTR_KPARAM_INFO
	.align		4
.L_59:
        /*0038*/ 	.byte	0x04, 0x17
        /*003a*/ 	.short	(.L_61 - .L_60)
.L_60:
        /*003c*/ 	.word	0x00000000
        /*0040*/ 	.short	0x0002
        /*0042*/ 	.short	0x0010
        /*0044*/ 	.byte	0x00, 0xf0, 0x21, 0x00


	//----- nvinfo : EIATTR_KPARAM_INFO
	.align		4
.L_61:
        /*0048*/ 	.byte	0x04, 0x17
        /*004a*/ 	.short	(.L_63 - .L_62)
.L_62:
        /*004c*/ 	.word	0x00000000
        /*0050*/ 	.short	0x0001
        /*0052*/ 	.short	0x0008
        /*0054*/ 	.byte	0x00, 0xf0, 0x21, 0x00


	//----- nvinfo : EIATTR_KPARAM_INFO
	.align		4
.L_63:
        /*0058*/ 	.byte	0x04, 0x17
        /*005a*/ 	.short	(.L_65 - .L_64)
.L_64:
        /*005c*/ 	.word	0x00000000
        /*0060*/ 	.short	0x0000
        /*0062*/ 	.short	0x0000
        /*0064*/ 	.byte	0x00, 0xf0, 0x21, 0x00


	//----- nvinfo : EIATTR_SPARSE_MMA_MASK
	.align		4
.L_65:
        /*0068*/ 	.byte	0x03, 0x50
        /*006a*/ 	.short	0x0000


	//----- nvinfo : EIATTR_MAXREG_COUNT
	.align		4
        /*006c*/ 	.byte	0x03, 0x1b
        /*006e*/ 	.short	0x00ff


	//----- nvinfo : EIATTR_NUM_BARRIERS
	.align		4
        /*0070*/ 	.byte	0x02, 0x4c
        /*0072*/ 	.byte	0x01
	.zero		1


	//----- nvinfo : EIATTR_MERCURY_ISA_VERSION
	.align		4
        /*0074*/ 	.byte	0x03, 0x5f
        /*0076*/ 	.short	0x0101


	//----- nvinfo : EIATTR_VRC_CTA_INIT_COUNT
	.align		4
        /*0078*/ 	.byte	0x02, 0x4a
	.zero		1
	.zero		1


	//----- nvinfo : EIATTR_EXIT_INSTR_OFFSETS
	.align		4
        /*007c*/ 	.byte	0x04, 0x1c
        /*007e*/ 	.short	(.L_67 - .L_66)


	//   ....[0]....
.L_66:
        /*0080*/ 	.word	0x00000640


	//----- nvinfo : EIATTR_CRS_STACK_SIZE
	.align		4
.L_67:
        /*0084*/ 	.byte	0x04, 0x1e
        /*0086*/ 	.short	(.L_69 - .L_68)
.L_68:
        /*0088*/ 	.word	0x00000000


	//----- nvinfo : EIATTR_CBANK_PARAM_SIZE
	.align		4
.L_69:
        /*008c*/ 	.byte	0x03, 0x19
        /*008e*/ 	.short	0x0024


	//----- nvinfo : EIATTR_PARAM_CBANK
	.align		4
        /*0090*/ 	.byte	0x04, 0x0a
        /*0092*/ 	.short	(.L_71 - .L_70)
	.align		4
.L_70:
        /*0094*/ 	.word	index@(.nv.constant0._Z7prescanILb0ELb0EEvPjPKjS0_iii)
        /*0098*/ 	.short	0x0380
        /*009a*/ 	.short	0x0024


	//----- nvinfo : EIATTR_SW_WAR
	.align		4
.L_71:
        /*009c*/ 	.byte	0x04, 0x36
        /*009e*/ 	.short	(.L_73 - .L_72)
.L_72:
        /*00a0*/ 	.word	0x00000008
.L_73:


//--------------------- .nv.info._Z7prescanILb1ELb1EEvPjPKjS0_iii --------------------------
	.section	.nv.info._Z7prescanILb1ELb1EEvPjPKjS0_iii,"",@"SHT_CUDA_INFO"
	.sectionflags	@""
	.align	4


	//----- nvinfo : EIATTR_CUDA_API_VERSION
	.align		4
        /*0000*/ 	.byte	0x04, 0x37
        /*0002*/ 	.short	(.L_75 - .L_74)
.L_74:
        /*0004*/ 	.word	0x00000082


	//----- nvinfo : EIATTR_KPARAM_INFO
	.align		4
.L_75:
        /*0008*/ 	.byte	0x04, 0x17
        /*000a*/ 	.short	(.L_77 - .L_76)
.L_76:
        /*000c*/ 	.word	0x00000000
        /*0010*/ 	.short	0x0005
        /*0012*/ 	.short	0x0020
        /*0014*/ 	.byte	0x00, 0xf0, 0x11, 0x00


	//----- nvinfo : EIATTR_KPARAM_INFO
	.align		4
.L_77:
        /*0018*/ 	.byte	0x04, 0x17
        /*001a*/ 	.short	(.L_79 - .L_78)
.L_78:
        /*001c*/ 	.word	0x00000000
        /*0020*/ 	.short	0x0004
        /*0022*/ 	.short	0x001c
        /*0024*/ 	.byte	0x00, 0xf0, 0x11, 0x00


	//----- nvinfo : EIATTR_KPARAM_INFO
	.align		4
.L_79:
        /*0028*/ 	.byte	0x04, 0x17
        /*002a*/ 	.short	(.L_81 - .L_80)
.L_80:
        /*002c*/ 	.word	0x00000000
        /*0030*/ 	.short	0x0003
        /*0032*/ 	.short	0x0018
        /*0034*/ 	.byte	0x00, 0xf0, 0x11, 0x00


	//----- nvinfo : EIATTR_KPARAM_INFO
	.align		4
.L_81:
        /*0038*/ 	.byte	0x04, 0x17
        /*003a*/ 	.short	(.L_83 - .L_82)
.L_82:
        /*003c*/ 	.word	0x00000000
        /*0040*/ 	.short	0x0002
        /*0042*/ 	.short	0x0010
        /*0044*/ 	.byte	0x00, 0xf0, 0x21, 0x00


	//----- nvinfo : EIATTR_KPARAM_INFO
	.align		4
.L_83:
        /*0048*/ 	.byte	0x04, 0x17
        /*004a*/ 	.short	(.L_85 - .L_84)
.L_84:
        /*004c*/ 	.word	0x00000000
        /*0050*/ 	.short	0x0001
        /*0052*/ 	.short	0x0008
        /*0054*/ 	.byte	0x00, 0xf0, 0x21, 0x00


	//----- nvinfo : EIATTR_KPARAM_INFO
	.align		4
.L_85:
        /*0058*/ 	.byte	0x04, 0x17
        /*005a*/ 	.short	(.L_87 - .L_86)
.L_86:
        /*005c*/ 	.word	0x00000000
        /*0060*/ 	.short	0x0000
        /*0062*/ 	.short	0x0000
        /*0064*/ 	.byte	0x00, 0xf0, 0x21, 0x00


	//----- nvinfo : EIATTR_SPARSE_MMA_MASK
	.align		4
.L_87:
        /*0068*/ 	.byte	0x03, 0x50
        /*006a*/ 	.short	0x0000


	//----- nvinfo : EIATTR_MAXREG_COUNT
	.align		4
        /*006c*/ 	.byte	0x03, 0x1b
        /*006e*/ 	.short	0x00ff


	//----- nvinfo : EIATTR_NUM_BARRIERS
	.align		4
        /*0070*/ 	.byte	0x02, 0x4c
        /*0072*/ 	.byte	0x01
	.zero		1


	//----- nvinfo : EIATTR_MERCURY_ISA_VERSION
	.align		4
        /*0074*/ 	.byte	0x03, 0x5f
        /*0076*/ 	.short	0x0101


	//----- nvinfo : EIATTR_VRC_CTA_INIT_COUNT
	.align		4
        /*0078*/ 	.byte	0x02, 0x4a
	.zero		1
	.zero		1


	//----- nvinfo : EIATTR_EXIT_INSTR_OFFSETS
	.align		4
        /*007c*/ 	.byte	0x04, 0x1c
        /*007e*/ 	.short	(.L_89 - .L_88)


	//   ....[0]....
.L_88:
        /*0080*/ 	.word	0x00000720


	//   ....[1]....
        /*0084*/ 	.word	0x00000760


	//----- nvinfo : EIATTR_CRS_STACK_SIZE
	.align		4
.L_89:
        /*0088*/ 	.byte	0x04, 0x1e
        /*008a*/ 	.short	(.L_91 - .L_90)
.L_90:
        /*008c*/ 	.word	0x00000000


	//----- nvinfo : EIATTR_CBANK_PARAM_SIZE
	.align		4
.L_91:
        /*0090*/ 	.byte	0x03, 0x19
        /*0092*/ 	.short	0x0024


	//----- nvinfo : EIATTR_PARAM_CBANK
	.align		4
        /*0094*/ 	.byte	0x04, 0x0a
        /*0096*/ 	.short	(.L_93 - .L_92)
	.align		4
.L_92:
        /*0098*/ 	.word	index@(.nv.constant0._Z7prescanILb1ELb1EEvPjPKjS0_iii)
        /*009c*/ 	.short	0x0380
        /*009e*/ 	.short	0x0024


	//----- nvinfo : EIATTR_SW_WAR
	.align		4
.L_93:
        /*00a0*/ 	.byte	0x04, 0x36
        /*00a2*/ 	.short	(.L_95 - .L_94)
.L_94:
        /*00a4*/ 	.word	0x00000008
.L_95:


//--------------------- .nv.info._Z7prescanILb1ELb0EEvPjPKjS0_iii --------------------------
	.section	.nv.info._Z7prescanILb1ELb0EEvPjPKjS0_iii,"",@"SHT_CUDA_INFO"
	.sectionflags	@""
	.align	4


	//----- nvinfo : EIATTR_CUDA_API_VERSION
	.align		4
        /*0000*/ 	.byte	0x04, 0x37
        /*0002*/ 	.short	(.L_97 - .L_96)
.L_96:
        /*0004*/ 	.word	0x00000082


	//----- nvinfo : EIATTR_KPARAM_INFO
	.align		4
.L_97:
        /*0008*/ 	.byte	0x04, 0x17
        /*000a*/ 	.short	(.L_99 - .L_98)
.L_98:
        /*000c*/ 	.word	0x00000000
        /*0010*/ 	.short	0x0005
        /*0012*/ 	.short	0x0020
        /*0014*/ 	.byte	0x00, 0xf0, 0x11, 0x00


	//----- nvinfo : EIATTR_KPARAM_INFO
	.align		4
.L_99:
        /*0018*/ 	.byte	0x04, 0x17
        /*001a*/ 	.short	(.L_101 - .L_100)
.L_100:
        /*001c*/ 	.word	0x00000000
        /*0020*/ 	.short	0x0004
        /*0022*/ 	.short	0x001c
        /*0024*/ 	.byte	0x00, 0xf0, 0x11, 0x00


	//----- nvinfo : EIATTR_KPARAM_INFO
	.align		4
.L_101:
        /*0028*/ 	.byte	0x04, 0x17
        /*002a*/ 	.short	(.L_103 - .L_102)
.L_102:
        /*002c*/ 	.word	0x00000000
        /*0030*/ 	.short	0x0003
        /*0032*/ 	.short	0x0018
        /*0034*/ 	.byte	0x00, 0xf0, 0x11, 0x00


	//----- nvinfo : EIATTR_KPARAM_INFO
	.align		4
.L_103:
        /*0038*/ 	.byte	0x04, 0x17
        /*003a*/ 	.short	(.L_105 - .L_104)
.L_104:
        /*003c*/ 	.word	0x00000000
        /*0040*/ 	.short	0x0002
        /*0042*/ 	.short	0x0010
        /*0044*/ 	.byte	0x00, 0xf0, 0x21, 0x00


	//----- nvinfo : EIATTR_KPARAM_INFO
	.align		4
.L_105:
        /*0048*/ 	.byte	0x04, 0x17
        /*004a*/ 	.short	(.L_107 - .L_106)
.L_106:
        /*004c*/ 	.word	0x00000000
        /*0050*/ 	.short	0x0001
        /*0052*/ 	.short	0x0008
        /*0054*/ 	.byte	0x00, 0xf0, 0x21, 0x00


	//----- nvinfo : EIATTR_KPARAM_INFO
	.align		4
.L_107:
        /*0058*/ 	.byte	0x04, 0x17
        /*005a*/ 	.short	(.L_109 - .L_108)
.L_108:
        /*005c*/ 	.word	0x00000000
        /*0060*/ 	.short	0x0000
        /*0062*/ 	.short	0x0000
        /*0064*/ 	.byte	0x00, 0xf0, 0x21, 0x00


	//----- nvinfo : EIATTR_SPARSE_MMA_MASK
	.align		4
.L_109:
        /*0068*/ 	.byte	0x03, 0x50
        /*006a*/ 	.short	0x0000


	//----- nvinfo : EIATTR_MAXREG_COUNT
	.align		4
        /*006c*/ 	.byte	0x03, 0x1b
        /*006e*/ 	.short	0x00ff


	//----- nvinfo : EIATTR_NUM_BARRIERS
	.align		4
        /*0070*/ 	.byte	0x02, 0x4c
        /*0072*/ 	.byte	0x01
	.zero		1


	//----- nvinfo : EIATTR_MERCURY_ISA_VERSION
	.align		4
        /*0074*/ 	.byte	0x03, 0x5f
        /*0076*/ 	.short	0x0101


	//----- nvinfo : EIATTR_VRC_CTA_INIT_COUNT
	.align		4
        /*0078*/ 	.byte	0x02, 0x4a
	.zero		1
	.zero		1


	//----- nvinfo : EIATTR_EXIT_INSTR_OFFSETS
	.align		4
        /*007c*/ 	.byte	0x04, 0x1c
        /*007e*/ 	.short	(.L_111 - .L_110)


	//   ....[0]....
.L_110:
        /*0080*/ 	.word	0x00000700


	//----- nvinfo : EIATTR_CRS_STACK_SIZE
	.align		4
.L_111:
        /*0084*/ 	.byte	0x04, 0x1e
        /*0086*/ 	.short	(.L_113 - .L_112)
.L_112:
        /*0088*/ 	.word	0x00000000


	//----- nvinfo : EIATTR_CBANK_PARAM_SIZE
	.align		4
.L_113:
        /*008c*/ 	.byte	0x03, 0x19
        /*008e*/ 	.short	0x0024


	//----- nvinfo : EIATTR_PARAM_CBANK
	.align		4
        /*0090*/ 	.byte	0x04, 0x0a
        /*0092*/ 	.short	(.L_115 - .L_114)
	.align		4
.L_114:
        /*0094*/ 	.word	index@(.nv.constant0._Z7prescanILb1ELb0EEvPjPKjS0_iii)
        /*0098*/ 	.short	0x0380
        /*009a*/ 	.short	0x0024


	//----- nvinfo : EIATTR_SW_WAR
	.align		4
.L_115:
        /*009c*/ 	.byte	0x04, 0x36
        /*009e*/ 	.short	(.L_117 - .L_116)
.L_116:
        /*00a0*/ 	.word	0x00000008
.L_117:


//--------------------- .nv.info._Z10uniformAddPjS_iii --------------------------
	.section	.nv.info._Z10uniformAddPjS_iii,"",@"SHT_CUDA_INFO"
	.sectionflags	@""
	.align	4


	//----- nvinfo : EIATTR_CUDA_API_VERSION
	.align		4
        /*0000*/ 	.byte	0x04, 0x37
        /*0002*/ 	.short	(.L_119 - .L_118)
.L_118:
        /*0004*/ 	.word	0x00000082


	//----- nvinfo : EIATTR_KPARAM_INFO
	.align		4
.L_119:
        /*0008*/ 	.byte	0x04, 0x17
        /*000a*/ 	.short	(.L_121 - .L_120)
.L_120:
        /*000c*/ 	.word	0x00000000
        /*0010*/ 	.short	0x0004
        /*0012*/ 	.short	0x0018
        /*0014*/ 	.byte	0x00, 0xf0, 0x11, 0x00


	//----- nvinfo : EIATTR_KPARAM_INFO
	.align		4
.L_121:
        /*0018*/ 	.byte	0x04, 0x17
        /*001a*/ 	.short	(.L_123 - .L_122)
.L_122:
        /*001c*/ 	.word	0x00000000
        /*0020*/ 	.short	0x0003
        /*0022*/ 	.short	0x0014
        /*0024*/ 	.byte	0x00, 0xf0, 0x11, 0x00


	//----- nvinfo : EIATTR_KPARAM_INFO
	.align		4
.L_123:
        /*0028*/ 	.byte	0x04, 0x17
        /*002a*/ 	.short	(.L_125 - .L_124)
.L_124:
        /*002c*/ 	.word	0x00000000
        /*0030*/ 	.short	0x0002
        /*0032*/ 	.short	0x0010
        /*0034*/ 	.byte	0x00, 0xf0, 0x11, 0x00


	//----- nvinfo : EIATTR_KPARAM_INFO
	.align		4
.L_125:
        /*0038*/ 	.byte	0x04, 0x17
        /*003a*/ 	.short	(.L_127 - .L_126)
.L_126:
        /*003c*/ 	.word	0x00000000
        /*0040*/ 	.short	0x0001
        /*0042*/ 	.short	0x0008
        /*0044*/ 	.byte	0x00, 0xf0, 0x21, 0x00


	//----- nvinfo : EIATTR_KPARAM_INFO
	.align		4
.L_127:
        /*0048*/ 	.byte	0x04, 0x17
        /*004a*/ 	.short	(.L_129 - .L_128)
.L_128:
        /*004c*/ 	.word	0x00000000
        /*0050*/ 	.short	0x0000
        /*0052*/ 	.short	0x0000
        /*0054*/ 	.byte	0x00, 0xf0, 0x21, 0x00


	//----- nvinfo : EIATTR_SPARSE_MMA_MASK
	.align		4
.L_129:
        /*0058*/ 	.byte	0x03, 0x50
        /*005a*/ 	.short	0x0000


	//----- nvinfo : EIATTR_MAXREG_COUNT
	.align		4
        /*005c*/ 	.byte	0x03, 0x1b
        /*005e*/ 	.short	0x00ff


	//----- nvinfo : EIATTR_NUM_BARRIERS
	.align		4
        /*0060*/ 	.byte	0x02, 0x4c
        /*0062*/ 	.byte	0x01
	.zero		1


	//----- nvinfo : EIATTR_MERCURY_ISA_VERSION
	.align		4
        /*0064*/ 	.byte	0x03, 0x5f
        /*0066*/ 	.short	0x0101


	//----- nvinfo : EIATTR_VRC_CTA_INIT_COUNT
	.align		4
        /*0068*/ 	.byte	0x02, 0x4a
	.zero		1
	.zero		1


	//----- nvinfo : EIATTR_EXIT_INSTR_OFFSETS
	.align		4
        /*006c*/ 	.byte	0x04, 0x1c
        /*006e*/ 	.short	(.L_131 - .L_130)


	//   ....[0]....
.L_130:
        /*0070*/ 	.word	0x00000250


	//----- nvinfo : EIATTR_CBANK_PARAM_SIZE
	.align		4
.L_131:
        /*0074*/ 	.byte	0x03, 0x19
        /*0076*/ 	.short	0x001c


	//----- nvinfo : EIATTR_PARAM_CBANK
	.align		4
        /*0078*/ 	.byte	0x04, 0x0a
        /*007a*/ 	.short	(.L_133 - .L_132)
	.align		4
.L_132:
        /*007c*/ 	.word	index@(.nv.constant0._Z10uniformAddPjS_iii)
        /*0080*/ 	.short	0x0380
        /*0082*/ 	.short	0x001c


	//----- nvinfo : EIATTR_SW_WAR
	.align		4
.L_133:
        /*0084*/ 	.byte	0x04, 0x36
        /*0086*/ 	.short	(.L_135 - .L_134)
.L_134:
        /*0088*/ 	.word	0x00000008
.L_135:


//--------------------- .nv.callgraph             --------------------------
	.section	.nv.callgraph,"",@"SHT_CUDA_CALLGRAPH"
	.align	4
	.sectionentsize	8
	.align		4
        /*0000*/ 	.word	0x00000000
	.align		4
        /*0004*/ 	.word	0xffffffff
	.align		4
        /*0008*/ 	.word	0x00000000
	.align		4
        /*000c*/ 	.word	0xfffffffe
	.align		4
        /*0010*/ 	.word	0x00000000
	.align		4
        /*0014*/ 	.word	0xfffffffd
	.align		4
        /*0018*/ 	.word	0x00000000
	.align		4
        /*001c*/ 	.word	0xfffffffc


//--------------------- .text._Z7prescanILb0ELb1EEvPjPKjS0_iii --------------------------
	.section	.text._Z7prescanILb0ELb1EEvPjPKjS0_iii,"ax",@progbits
	.align	128
.text._Z7prescanILb0ELb1EEvPjPKjS0_iii:
        .type           _Z7prescanILb0ELb1EEvPjPKjS0_iii,@function
        .size           _Z7prescanILb0ELb1EEvPjPKjS0_iii,(.L_x_41 - _Z7prescanILb0ELb1EEvPjPKjS0_iii)
        .other          _Z7prescanILb0ELb1EEvPjPKjS0_iii,@"STO_CUDA_ENTRY STV_DEFAULT"
_Z7prescanILb0ELb1EEvPjPKjS0_iii:
[----:B------:R-:W-:Y:S01]  /*0000*/  LDC R1, c[0x0][0x37c] ;  /* 0x0000df00ff017b82 */ /* 0x000fe20000000800 */
[----:B------:R-:W0:Y:S01]  /*0010*/  S2R R12, SR_TID.X ;  /* 0x00000000000c7919 */ /* 0x000e220000002100 */
[----:B------:R-:W1:Y:S06]  /*0020*/  LDCU UR7, c[0x0][0x3a0] ;  /* 0x00007400ff0777ac */ /* 0x000e6c0008000800 */
[----:B------:R-:W2:Y:S01]  /*0030*/  S2UR UR5, SR_CTAID.X ;  /* 0x00000000000579c3 */ /* 0x000ea20000002500 */
[----:B------:R-:W-:Y:S01]  /*0040*/  IMAD.MOV.U32 R10, RZ, RZ, RZ ;  /* 0x000000ffff0a7224 */ /* 0x000fe200078e00ff */
[----:B------:R-:W3:Y:S01]  /*0050*/  LDCU UR6, c[0x0][0x360] ;  /* 0x00006c00ff0677ac */ /* 0x000ee20008000800 */
[----:B------:R-:W4:Y:S05]  /*0060*/  LDCU UR10, c[0x0][0x398] ;  /* 0x00007300ff0a77ac */ /* 0x000f2a0008000800 */
[----:B------:R-:W5:Y:S01]  /*0070*/  LDC.64 R8, c[0x0][0x388] ;  /* 0x0000e200ff087b82 */ /* 0x000f620000000a00 */
[----:B------:R-:W5:Y:S01]  /*0080*/  LDCU.64 UR8, c[0x0][0x358] ;  /* 0x00006b00ff0877ac */ /* 0x000f620008000a00 */
[----:B-1----:R-:W-:-:S02]  /*0090*/  UISETP.NE.AND UP0, UPT, UR7, URZ, UPT ;  /* 0x000000ff0700728c */ /* 0x002fc4000bf05270 */
[----:B---3--:R-:W-:Y:S02]  /*00a0*/  USHF.L.U32 UR4, UR6, 0x1, URZ ;  /* 0x0000000106047899 */ /* 0x008fe400080006ff */
[----:B--2---:R-:W-:Y:S02]  /*00b0*/  USGXT UR5, UR5, 0x18 ;  /* 0x000000180505789a */ /* 0x004fe40008000200 */
[----:B------:R-:W-:Y:S01]  /*00c0*/  USGXT UR4, UR4, 0x18 ;  /* 0x000000180404789a */ /* 0x000fe20008000200 */
[----:B0-----:R-:W-:-:S04]  /*00d0*/  VIADD R11, R12, UR6 ;  /* 0x000000060c0b7c36 */ /* 0x001fc80008000000 */
[----:B------:R-:W-:Y:S01]  /*00e0*/  @!UP0 UIMAD UR7, UR5, UR4, URZ ;  /* 0x00000004050782a4 */ /* 0x000fe2000f8e02ff */
[----:B----4-:R-:W-:-:S05]  /*00f0*/  ISETP.GE.AND P0, PT, R11, UR10, PT ;  /* 0x0000000a0b007c0c */ /* 0x010fca000bf06270 */
[----:B------:R-:W-:-:S04]  /*0100*/  VIADD R2, R12, UR7 ;  /* 0x000000070c027c36 */ /* 0x000fc80008000000 */
[C---:B------:R-:W-:Y:S02]  /*0110*/  VIADD R0, R2.reuse, UR6 ;  /* 0x0000000602007c36 */ /* 0x040fe40008000000 */
[----:B-----5:R-:W-:-:S04]  /*0120*/  IMAD.WIDE R6, R2, 0x4, R8 ;  /* 0x0000000402067825 */ /* 0x020fc800078e0208 */
[----:B------:R-:W-:Y:S02]  /*0130*/  @!P0 IMAD.WIDE R8, R0, 0x4, R8 ;  /* 0x0000000400088825 */ /* 0x000fe400078e0208 */
[----:B------:R-:W2:Y:S04]  /*0140*/  LDG.E R7, desc[UR8][R6.64] ;  /* 0x0000000806077981 */ /* 0x000ea8000c1e1900 */
[----:B------:R-:W3:Y:S01]  /*0150*/  @!P0 LDG.E R10, desc[UR8][R8.64] ;  /* 0x00000008080a8981 */ /* 0x000ee2000c1e1900 */
[----:B------:R-:W0:Y:S01]  /*0160*/  S2UR UR5, SR_CgaCtaId ;  /* 0x00000000000579c3 */ /* 0x000e220000008800 */
[----:B------:R-:W-:Y:S01]  /*0170*/  UMOV UR4, 0x400 ;  /* 0x0000040000047882 */ /* 0x000fe20000000000 */
[----:B------:R-:W-:Y:S01]  /*0180*/  LEA.HI.SX32 R4, R12, R12, 0x1c ;  /* 0x0000000c0c047211 */ /* 0x000fe200078fe2ff */
[----:B------:R-:W-:Y:S01]  /*0190*/  UISETP.GE.AND UP0, UPT, UR6, 0x1, UPT ;  /* 0x000000010600788c */ /* 0x000fe2000bf06270 */
[----:B------:R-:W-:Y:S01]  /*01a0*/  LEA.HI.SX32 R3, R11, R11, 0x1c ;  /* 0x0000000b0b037211 */ /* 0x000fe200078fe2ff */
[----:B------:R-:W-:Y:S01]  /*01b0*/  IMAD.MOV.U32 R5, RZ, RZ, 0x1 ;  /* 0x00000001ff057424 */ /* 0x000fe200078e00ff */
[----:B0-----:R-:W-:-:S06]  /*01c0*/  ULEA UR4, UR5, UR4, 0x18 ;  /* 0x0000000405047291 */ /* 0x001fcc000f8ec0ff */
[----:B------:R-:W-:Y:S02]  /*01d0*/  LEA R4, R4, UR4, 0x2 ;  /* 0x0000000404047c11 */ /* 0x000fe4000f8e10ff */
[----:B------:R-:W-:-:S03]  /*01e0*/  LEA R3, R3, UR4, 0x2 ;  /* 0x0000000403037c11 */ /* 0x000fc6000f8e10ff */
[----:B--2---:R0:W-:Y:S04]  /*01f0*/  STS [R4], R7 ;  /* 0x0000000704007388 */ /* 0x0041e80000000800 */
[----:B---3--:R0:W-:Y:S01]  /*0200*/  STS [R3], R10 ;  /* 0x0000000a03007388 */ /* 0x0081e20000000800 */
[----:B------:R-:W-:Y:S05]  /*0210*/  BRA.U !UP0, `(.L_x_0) ;  /* 0x0000000108687547 */ /* 0x000fea000b800000 */
[----:B------:R-:W-:-:S05]  /*0220*/  UMOV UR5, UR6 ;  /* 0x0000000600057c82 */ /* 0x000fca0008000000 */
.L_x_3:
[----:B------:R-:W-:Y:S01]  /*0230*/  BAR.SYNC.DEFER_BLOCKING 0x0 ;  /* 0x0000000000007b1d */ /* 0x000fe20000010000 */
[----:B------:R-:W-:Y:S01]  /*0240*/  ISETP.GE.U32.AND P0, PT, R12, UR5, PT ;  /* 0x000000050c007c0c */ /* 0x000fe2000bf06070 */
[----:B------:R-:W-:-:S04]  /*0250*/  USHF.R.S32.HI UR5, URZ, 0x1, UR5 ;  /* 0x00000001ff057899 */ /* 0x000fc80008011405 */
[----:B------:R-:W-:Y:S08]  /*0260*/  BSSY.RECONVERGENT B0, `(.L_x_1) ;  /* 0x0000012000007945 */ /* 0x000ff00003800200 */
[----:B-1----:R-:W-:Y:S05]  /*0270*/  @P0 BRA `(.L_x_2) ;  /* 0x0000000000400947 */ /* 0x002fea0003800000 */
[----:B------:R-:W-:Y:S02]  /*0280*/  SGXT R6, R5, 0x18 ;  /* 0x000000180506781a */ /* 0x000fe40000000200 */
[----:B0-----:R-:W-:-:S03]  /*0290*/  SGXT R7, R12, 0x18 ;  /* 0x000000180c07781a */ /* 0x001fc60000000200 */
[----:B------:R-:W-:-:S05]  /*02a0*/  IMAD.SHL.U32 R6, R6, 0x2, RZ ;  /* 0x0000000206067824 */ /* 0x000fca00078e00ff */
[----:B------:R-:W-:-:S05]  /*02b0*/  SGXT R6, R6, 0x18 ;  /* 0x000000180606781a */ /* 0x000fca0000000200 */
[----:B------:R-:W-:-:S04]  /*02c0*/  IMAD R6, R6, R7, R5 ;  /* 0x0000000706067224 */ /* 0x000fc800078e0205 */
[C---:B------:R-:W-:Y:S02]  /*02d0*/  VIADD R7, R6.reuse, 0xffffffff ;  /* 0xffffffff06077836 */ /* 0x040fe40000000000 */
[--C-:B------:R-:W-:Y:S02]  /*02e0*/  IMAD.IADD R9, R6, 0x1, R5.reuse ;  /* 0x0000000106097824 */ /* 0x100fe400078e0205 */
[C---:B------:R-:W-:Y:S01]  /*02f0*/  IMAD.IADD R8, R7.reuse, 0x1, R5 ;  /* 0x0000000107087824 */ /* 0x040fe200078e0205 */
[----:B------:R-:W-:-:S04]  /*0300*/  LEA.HI.SX32 R6, R7, R6, 0x1c ;  /* 0x0000000607067211 */ /* 0x000fc800078fe2ff */
[----:B------:R-:W-:Y:S02]  /*0310*/  LEA.HI.SX32 R8, R8, R9, 0x1c ;  /* 0x0000000908087211 */ /* 0x000fe400078fe2ff */
[----:B------:R-:W-:Y:S02]  /*0320*/  LEA R6, R6, UR4, 0x2 ;  /* 0x0000000406067c11 */ /* 0x000fe4000f8e10ff */
[----:B------:R-:W-:-:S04]  /*0330*/  LEA R8, R8, UR4, 0x2 ;  /* 0x0000000408087c11 */ /* 0x000fc8000f8e10ff */
[----:B------:R-:W-:Y:S04]  /*0340*/  LDS R6, [R6+-0x4] ;  /* 0xfffffc0006067984 */ /* 0x000fe80000000800 */
[----:B------:R-:W0:Y:S02]  /*0350*/  LDS R7, [R8+-0x4] ;  /* 0xfffffc0008077984 */ /* 0x000e240000000800 */
[----:B0-----:R-:W-:-:S05]  /*0360*/  IMAD.IADD R7, R7, 0x1, R6 ;  /* 0x0000000107077824 */ /* 0x001fca00078e0206 */
[----:B------:R1:W-:Y:S02]  /*0370*/  STS [R8+-0x4], R7 ;  /* 0xfffffc0708007388 */ /* 0x0003e40000000800 */
.L_x_2:
[----:B------:R-:W-:Y:S05]  /*0380*/  BSYNC.RECONVERGENT B0 ;  /* 0x0000000000007941 */ /* 0x000fea0003800200 */
.L_x_1:
[----:B------:R-:W-:Y:S01]  /*0390*/  UISETP.GT.AND UP0, UPT, UR5, URZ, UPT ;  /* 0x000000ff0500728c */ /* 0x000fe2000bf04270 */
[----:B------:R-:W-:-:S08]  /*03a0*/  IMAD.SHL.U32 R5, R5, 0x2, RZ ;  /* 0x0000000205057824 */ /* 0x000fd000078e00ff */
[----:B------:R-:W-:Y:S05]  /*03b0*/  BRA.U UP0, `(.L_x_3) ;  /* 0xfffffffd009c7547 */ /* 0x000fea000b83ffff */
.L_x_0:
[----:B------:R-:W-:Y:S01]  /*03c0*/  ISETP.NE.AND P0, PT, R12, RZ, PT ;  /* 0x000000ff0c00720c */ /* 0x000fe20003f05270 */
[----:B------:R-:W-:-:S12]  /*03d0*/  UISETP.NE.AND UP0, UPT, UR6, URZ, UPT ;  /* 0x000000ff0600728c */ /* 0x000fd8000bf05270 */
[----:B------:R-:W2:Y:S02]  /*03e0*/  @!P0 LDC R6, c[0x0][0x360] ;  /* 0x0000d800ff068b82 */ /* 0x000ea40000000800 */
[----:B--2---:R-:W-:-:S04]  /*03f0*/  @!P0 IMAD.SHL.U32 R6, R6, 0x2, RZ ;  /* 0x0000000206068824 */ /* 0x004fc800078e00ff */
[----:B01----:R-:W-:-:S05]  /*0400*/  @!P0 VIADD R7, R6, 0xffffffff ;  /* 0xffffffff06078836 */ /* 0x003fca0000000000 */
[----:B------:R-:W-:-:S04]  /*0410*/  @!P0 LEA.HI.SX32 R7, R7, R6, 0x1c ;  /* 0x0000000607078211 */ /* 0x000fc800078fe2ff */
[----:B------:R-:W-:-:S05]  /*0420*/  @!P0 LEA R7, R7, UR4, 0x2 ;  /* 0x0000000407078c11 */ /* 0x000fca000f8e10ff */
[----:B------:R0:W-:Y:S01]  /*0430*/  @!P0 STS [R7+-0x4], RZ ;  /* 0xfffffcff07008388 */ /* 0x0001e20000000800 */
[----:B------:R-:W-:Y:S05]  /*0440*/  BRA.U !UP0, `(.L_x_4) ;  /* 0x0000000108707547 */ /* 0x000fea000b800000 */
[----:B------:R-:W-:-:S05]  /*0450*/  UMOV UR5, 0x1 ;  /* 0x0000000100057882 */ /* 0x000fca0000000000 */
.L_x_7:
[----:B------:R-:W-:Y:S01]  /*0460*/  BAR.SYNC.DEFER_BLOCKING 0x0 ;  /* 0x0000000000007b1d */ /* 0x000fe20000010000 */
[----:B------:R-:W-:Y:S01]  /*0470*/  ISETP.GE.U32.AND P0, PT, R12, UR5, PT ;  /* 0x000000050c007c0c */ /* 0x000fe2000bf06070 */
[----:B------:R-:W-:Y:S01]  /*0480*/  USHF.L.U32 UR5, UR5, 0x1, URZ ;  /* 0x0000000105057899 */ /* 0x000fe200080006ff */
[----:B------:R-:W-:-:S03]  /*0490*/  SHF.R.U32.HI R5, RZ, 0x1, R5 ;  /* 0x00000001ff057819 */ /* 0x000fc60000011605 */
[----:B------:R-:W-:Y:S08]  /*04a0*/  BSSY.RECONVERGENT B0, `(.L_x_5) ;  /* 0x0000014000007945 */ /* 0x000ff00003800200 */
[----:B-1----:R-:W-:Y:S05]  /*04b0*/  @P0 BRA `(.L_x_6) ;  /* 0x0000000000480947 */ /* 0x002fea0003800000 */
[----:B------:R-:W-:Y:S02]  /*04c0*/  SGXT R6, R5, 0x18 ;  /* 0x000000180506781a */ /* 0x000fe40000000200 */
[----:B0-----:R-:W-:-:S03]  /*04d0*/  SGXT R7, R12, 0x18 ;  /* 0x000000180c07781a */ /* 0x001fc60000000200 */
[----:B------:R-:W-:-:S05]  /*04e0*/  IMAD.SHL.U32 R6, R6, 0x2, RZ ;  /* 0x0000000206067824 */ /* 0x000fca00078e00ff */
[----:B------:R-:W-:-:S05]  /*04f0*/  SGXT R6, R6, 0x18 ;  /* 0x000000180606781a */ /* 0x000fca0000000200 */
[----:B------:R-:W-:-:S04]  /*0500*/  IMAD R6, R7, R6, R5 ;  /* 0x0000000607067224 */ /* 0x000fc800078e0205 */
[----:B------:R-:W-:Y:S02]  /*0510*/  VIADD R7, R6, 0xffffffff ;  /* 0xffffffff06077836 */ /* 0x000fe40000000000 */
[C---:B------:R-:W-:Y:S02]  /*0520*/  IMAD.IADD R9, R5.reuse, 0x1, R6 ;  /* 0x0000000105097824 */ /* 0x040fe400078e0206 */
[----:B------:R-:W-:Y:S01]  /*0530*/  IMAD.IADD R8, R5, 0x1, R7 ;  /* 0x0000000105087824 */ /* 0x000fe200078e0207 */
[----:B------:R-:W-:-:S04]  /*0540*/  LEA.HI.SX32 R6, R7, R6, 0x1c ;  /* 0x0000000607067211 */ /* 0x000fc800078fe2ff */
[----:B------:R-:W-:Y:S02]  /*0550*/  LEA.HI.SX32 R8, R8, R9, 0x1c ;  /* 0x0000000908087211 */ /* 0x000fe400078fe2ff */
[----:B------:R-:W-:Y:S02]  /*0560*/  LEA R6, R6, UR4, 0x2 ;  /* 0x0000000406067c11 */ /* 0x000fe4000f8e10ff */
[----:B------:R-:W-:-:S03]  /*0570*/  LEA R8, R8, UR4, 0x2 ;  /* 0x0000000408087c11 */ /* 0x000fc6000f8e10ff */
[----:B------:R-:W-:Y:S04]  /*0580*/  LDS R7, [R6+-0x4] ;  /* 0xfffffc0006077984 */ /* 0x000fe80000000800 */
[----:B------:R-:W0:Y:S04]  /*0590*/  LDS R9, [R8+-0x4] ;  /* 0xfffffc0008097984 */ /* 0x000e280000000800 */
[----:B0-----:R-:W-:Y:S04]  /*05a0*/  STS [R6+-0x4], R9 ;  /* 0xfffffc0906007388 */ /* 0x001fe80000000800 */
[----:B------:R-:W0:Y:S02]  /*05b0*/  LDS R10, [R8+-0x4] ;  /* 0xfffffc00080a7984 */ /* 0x000e240000000800 */
[----:B0-----:R-:W-:-:S05]  /*05c0*/  IMAD.IADD R7, R7, 0x1, R10 ;  /* 0x0000000107077824 */ /* 0x001fca00078e020a */
[----:B------:R1:W-:Y:S02]  /*05d0*/  STS [R8+-0x4], R7 ;  /* 0xfffffc0708007388 */ /* 0x0003e40000000800 */
.L_x_6:
[----:B------:R-:W-:Y:S05]  /*05e0*/  BSYNC.RECONVERGENT B0 ;  /* 0x0000000000007941 */ /* 0x000fea0003800200 */
.L_x_5:
[----:B------:R-:W-:-:S09]  /*05f0*/  UISETP.GT.U32.AND UP0, UPT, UR5, UR6, UPT ;  /* 0x000000060500728c */ /* 0x000fd2000bf04070 */
[----:B------:R-:W-:Y:S05]  /*0600*/  BRA.U !UP0, `(.L_x_7) ;  /* 0xfffffffd08947547 */ /* 0x000fea000b83ffff */
.L_x_4:
[----:B------:R-:W-:Y:S06]  /*0610*/  BAR.SYNC.DEFER_BLOCKING 0x0 ;  /* 0x0000000000007b1d */ /* 0x000fec0000010000 */
[----:B------:R-:W2:Y:S02]  /*0620*/  LDCU UR7, c[0x0][0x398] ;  /* 0x00007300ff0777ac */ /* 0x000ea40008000800 */
[----:B-1----:R-:W0:Y:S01]  /*0630*/  LDC.64 R8, c[0x0][0x380] ;  /* 0x0000e000ff087b82 */ /* 0x002e220000000a00 */
[----:B------:R-:W1:Y:S01]  /*0640*/  LDS R5, [R4] ;  /* 0x0000000004057984 */ /* 0x000e620000000800 */
[----:B--2---:R-:W-:Y:S01]  /*0650*/  ISETP.GE.AND P0, PT, R11, UR7, PT ;  /* 0x000000070b007c0c */ /* 0x004fe2000bf06270 */
[----:B0-----:R-:W-:-:S05]  /*0660*/  IMAD.WIDE R6, R2, 0x4, R8 ;  /* 0x0000000402067825 */ /* 0x001fca00078e0208 */
[----:B-1----:R0:W-:Y:S07]  /*0670*/  STG.E desc[UR8][R6.64], R5 ;  /* 0x0000000506007986 */ /* 0x0021ee000c101908 */
[----:B------:R-:W-:Y:S05]  /*0680*/  @P0 EXIT ;  /* 0x000000000000094d */ /* 0x000fea0003800000 */
[----:B------:R-:W1:Y:S01]  /*0690*/  LDS R3, [R3] ;  /* 0x0000000003037984 */ /* 0x000e620000000800 */
[----:B0-----:R-:W-:-:S05]  /*06a0*/  IMAD.WIDE R4, R0, 0x4, R8 ;  /* 0x0000000400047825 */ /* 0x001fca00078e0208 */
[----:B-1----:R-:W-:Y:S01]  /*06b0*/  STG.E desc[UR8][R4.64], R3 ;  /* 0x0000000304007986 */ /* 0x002fe2000c101908 */
[----:B------:R-:W-:Y:S05]  /*06c0*/  EXIT ;  /* 0x000000000000794d */ /* 0x000fea0003800000 */
.L_x_8:
[----:B------:R-:W-:-:S00]  /*06d0*/  BRA `(.L_x_8) ;  /* 0xfffffffc00fc7947 */ /* 0x000fc0000383ffff */
[----:B------:R-:W-:-:S00]  /*06e0*/  NOP ;  /* 0x0000000000007918 */ /* 0x000fc00000000000 */
        /* <DEDUP_REMOVED lines=9> */
.L_x_41:


//--------------------- .text._Z7prescanILb0ELb0EEvPjPKjS0_iii --------------------------
	.section	.text._Z7prescanILb0ELb0EEvPjPKjS0_iii,"ax",@progbits
	.align	128
.text._Z7prescanILb0ELb0EEvPjPKjS0_iii:
        .type           _Z7prescanILb0ELb0EEvPjPKjS0_iii,@function
        .size           _Z7prescanILb0ELb0EEvPjPKjS0_iii,(.L_x_42 - _Z7prescanILb0ELb0EEvPjPKjS0_iii)
        .other          _Z7prescanILb0ELb0EEvPjPKjS0_iii,@"STO_CUDA_ENTRY STV_DEFAULT"
_Z7prescanILb0ELb0EEvPjPKjS0_iii:
[----:B------:R-:W-:Y:S08]  /*0000*/  LDC R1, c[0x0][0x37c] ;  /* 0x0000df00ff017b82 */ /* 0x000ff00000000800 */
[----:B------:R-:W0:Y:S01]  /*0010*/  LDC R7, c[0x0][0x3a0] ;  /* 0x0000e800ff077b82 */ /* 0x000e220000000800 */
[----:B------:R-:W1:Y:S01]  /*0020*/  S2R R4, SR_TID.X ;  /* 0x0000000000047919 */ /* 0x000e620000002100 */
[----:B------:R-:W2:Y:S06]  /*0030*/  LDCU.64 UR6, c[0x0][0x358] ;  /* 0x00006b00ff0677ac */ /* 0x000eac0008000a00 */
[----:B------:R-:W3:Y:S08]  /*0040*/  LDC R3, c[0x0][0x360] ;  /* 0x0000d800ff037b82 */ /* 0x000ef00000000800 */
[----:B------:R-:W4:Y:S01]  /*0050*/  S2UR UR4, SR_CTAID.X ;  /* 0x00000000000479c3 */ /* 0x000f220000002500 */
[----:B0-----:R-:W-:-:S07]  /*0060*/  ISETP.NE.AND P0, PT, R7, RZ, PT ;  /* 0x000000ff0700720c */ /* 0x001fce0003f05270 */
[----:B------:R-:W0:Y:S01]  /*0070*/  LDC.64 R10, c[0x0][0x388] ;  /* 0x0000e200ff0a7b82 */ /* 0x000e220000000a00 */
[----:B---3--:R-:W-:-:S05]  /*0080*/  IMAD.SHL.U32 R5, R3, 0x2, RZ ;  /* 0x0000000203057824 */ /* 0x008fca00078e00ff */
[----:B------:R-:W-:Y:S01]  /*0090*/  SGXT R0, R5, 0x18 ;  /* 0x000000180500781a */ /* 0x000fe20000000200 */
[----:B----4-:R-:W-:-:S06]  /*00a0*/  USGXT UR4, UR4, 0x18 ;  /* 0x000000180404789a */ /* 0x010fcc0008000200 */
[----:B------:R-:W-:-:S04]  /*00b0*/  @!P0 IMAD R7, R0, UR4, RZ ;  /* 0x0000000400078c24 */ /* 0x000fc8000f8e02ff */
[----:B-1----:R-:W-:-:S04]  /*00c0*/  IMAD.IADD R2, R7, 0x1, R4 ;  /* 0x0000000107027824 */ /* 0x002fc800078e0204 */
[C---:B------:R-:W-:Y:S02]  /*00d0*/  IMAD.IADD R0, R2.reuse, 0x1, R3 ;  /* 0x0000000102007824 */ /* 0x040fe400078e0203 */
[----:B0-----:R-:W-:-:S04]  /*00e0*/  IMAD.WIDE R8, R2, 0x4, R10 ;  /* 0x0000000402087825 */ /* 0x001fc800078e020a */
[----:B------:R-:W-:Y:S02]  /*00f0*/  IMAD.WIDE R10, R0, 0x4, R10 ;  /* 0x00000004000a7825 */ /* 0x000fe400078e020a */
[----:B--2---:R0:W2:Y:S04]  /*0100*/  LDG.E R9, desc[UR6][R8.64] ;  /* 0x0000000608097981 */ /* 0x0040a8000c1e1900 */
[----:B------:R-:W3:Y:S01]  /*0110*/  LDG.E R10, desc[UR6][R10.64] ;  /* 0x000000060a0a7981 */ /* 0x000ee2000c1e1900 */
[----:B------:R-:W1:Y:S01]  /*0120*/  S2UR UR5, SR_CgaCtaId ;  /* 0x00000000000579c3 */ /* 0x000e620000008800 */
[----:B------:R-:W-:Y:S01]  /*0130*/  UMOV UR4, 0x400 ;  /* 0x0000040000047882 */ /* 0x000fe20000000000 */
[----:B------:R-:W-:Y:S01]  /*0140*/  IMAD.IADD R6, R3, 0x1, R4 ;  /* 0x0000000103067824 */ /* 0x000fe200078e0204 */
[----:B------:R-:W-:-:S02]  /*0150*/  LEA.HI.SX32 R7, R4, R4, 0x1c ;  /* 0x0000000404077211 */ /* 0x000fc400078fe2ff */
[----:B------:R-:W-:Y:S01]  /*0160*/  ISETP.GE.AND P0, PT, R3, 0x1, PT ;  /* 0x000000010300780c */ /* 0x000fe20003f06270 */
[----:B0-----:R-:W-:Y:S01]  /*0170*/  IMAD.MOV.U32 R8, RZ, RZ, 0x1 ;  /* 0x00000001ff087424 */ /* 0x001fe200078e00ff */
[----:B------:R-:W-:Y:S01]  /*0180*/  LEA.HI.SX32 R12, R6, R6, 0x1c ;  /* 0x00000006060c7211 */ /* 0x000fe200078fe2ff */
[----:B-1----:R-:W-:-:S06]  /*0190*/  ULEA UR4, UR5, UR4, 0x18 ;  /* 0x0000000405047291 */ /* 0x002fcc000f8ec0ff */
[----:B------:R-:W-:Y:S02]  /*01a0*/  LEA R6, R7, UR4, 0x2 ;  /* 0x0000000407067c11 */ /* 0x000fe4000f8e10ff */
[----:B------:R-:W-:-:S03]  /*01b0*/  LEA R7, R12, UR4, 0x2 ;  /* 0x000000040c077c11 */ /* 0x000fc6000f8e10ff */
[----:B--2---:R0:W-:Y:S04]  /*01c0*/  STS [R6], R9 ;  /* 0x0000000906007388 */ /* 0x0041e80000000800 */
[----:B---3--:R0:W-:Y:S01]  /*01d0*/  STS [R7], R10 ;  /* 0x0000000a07007388 */ /* 0x0081e20000000800 */
[----:B------:R-:W-:Y:S05]  /*01e0*/  @!P0 BRA `(.L_x_9) ;  /* 0x0000000000688947 */ /* 0x000fea0003800000 */
[----:B0-----:R-:W-:-:S07]  /*01f0*/  IMAD.MOV.U32 R9, RZ, RZ, R3 ;  /* 0x000000ffff097224 */ /* 0x001fce00078e0003 */
.L_x_12:
[----:B------:R-:W-:Y:S01]  /*0200*/  BAR.SYNC.DEFER_BLOCKING 0x0 ;  /* 0x0000000000007b1d */ /* 0x000fe20000010000 */
[----:B------:R-:W-:Y:S02]  /*0210*/  ISETP.GE.U32.AND P0, PT, R4, R9, PT ;  /* 0x000000090400720c */ /* 0x000fe40003f06070 */
[----:B------:R-:W-:-:S03]  /*0220*/  SHF.R.S32.HI R9, RZ, 0x1, R9 ;  /* 0x00000001ff097819 */ /* 0x000fc60000011409 */
[----:B------:R-:W-:Y:S01]  /*0230*/  BSSY.RECONVERGENT B0, `(.L_x_10) ;  /* 0x0000013000007945 */ /* 0x000fe20003800200 */
[----:B------:R-:W-:-:S07]  /*0240*/  ISETP.GT.AND P1, PT, R9, RZ, PT ;  /* 0x000000ff0900720c */ /* 0x000fce0003f24270 */
[----:B0-----:R-:W-:Y:S06]  /*0250*/  @P0 BRA `(.L_x_11) ;  /* 0x0000000000400947 */ /* 0x001fec0003800000 */
[----:B------:R-:W-:Y:S02]  /*0260*/  SGXT R10, R8, 0x18 ;  /* 0x00000018080a781a */ /* 0x000fe40000000200 */
[----:B------:R-:W-:-:S03]  /*0270*/  SGXT R12, R4, 0x18 ;  /* 0x00000018040c781a */ /* 0x000fc60000000200 */
        /* <DEDUP_REMOVED lines=14> */
.L_x_11:
[----:B------:R-:W-:Y:S05]  /*0360*/  BSYNC.RECONVERGENT B0 ;  /* 0x0000000000007941 */ /* 0x000fea0003800200 */
.L_x_10:
[----:B------:R-:W-:Y:S01]  /*0370*/  IMAD.SHL.U32 R8, R8, 0x2, RZ ;  /* 0x0000000208087824 */ /* 0x000fe200078e00ff */
[----:B------:R-:W-:Y:S06]  /*0380*/  @P1 BRA `(.L_x_12) ;  /* 0xfffffffc009c1947 */ /* 0x000fec000383ffff */
.L_x_9:
[----:B------:R-:W-:-:S13]  /*0390*/  ISETP.NE.AND P0, PT, R4, RZ, PT ;  /* 0x000000ff0400720c */ /* 0x000fda0003f05270 */
[----:B0-----:R-:W-:-:S05]  /*03a0*/  @!P0 VIADD R10, R5, 0xffffffff ;  /* 0xffffffff050a8836 */ /* 0x001fca0000000000 */
[----:B------:R-:W-:-:S04]  /*03b0*/  @!P0 LEA.HI.SX32 R10, R10, R5, 0x1c ;  /* 0x000000050a0a8211 */ /* 0x000fc800078fe2ff */
[----:B------:R-:W-:-:S05]  /*03c0*/  @!P0 LEA R10, R10, UR4, 0x2 ;  /* 0x000000040a0a8c11 */ /* 0x000fca000f8e10ff */
[----:B------:R0:W-:Y:S01]  /*03d0*/  @!P0 STS [R10+-0x4], RZ ;  /* 0xfffffcff0a008388 */ /* 0x0001e20000000800 */
[----:B------:R-:W-:-:S13]  /*03e0*/  ISETP.NE.AND P0, PT, R3, RZ, PT ;  /* 0x000000ff0300720c */ /* 0x000fda0003f05270 */
[----:B0-----:R-:W-:Y:S05]  /*03f0*/  @!P0 BRA `(.L_x_13) ;  /* 0x0000000000708947 */ /* 0x001fea0003800000 */
[----:B------:R-:W-:-:S05]  /*0400*/  UMOV UR5, 0x1 ;  /* 0x0000000100057882 */ /* 0x000fca0000000000 */
.L_x_16:
[----:B------:R-:W-:Y:S01]  /*0410*/  BAR.SYNC.DEFER_BLOCKING 0x0 ;  /* 0x0000000000007b1d */ /* 0x000fe20000010000 */
[----:B------:R-:W-:Y:S01]  /*0420*/  ISETP.GE.U32.AND P0, PT, R4, UR5, PT ;  /* 0x0000000504007c0c */ /* 0x000fe2000bf06070 */
[----:B------:R-:W-:Y:S01]  /*0430*/  USHF.L.U32 UR5, UR5, 0x1, URZ ;  /* 0x0000000105057899 */ /* 0x000fe200080006ff */
[----:B------:R-:W-:-:S03]  /*0440*/  SHF.R.U32.HI R8, RZ, 0x1, R8 ;  /* 0x00000001ff087819 */ /* 0x000fc60000011608 */
[----:B------:R-:W-:Y:S02]  /*0450*/  BSSY.RECONVERGENT B0, `(.L_x_14) ;  /* 0x0000015000007945 */ /* 0x000fe40003800200 */
[----:B------:R-:W-:-:S06]  /*0460*/  ISETP.LT.U32.AND P1, PT, R3, UR5, PT ;  /* 0x0000000503007c0c */ /* 0x000fcc000bf21070 */
[----:B0-----:R-:W-:Y:S07]  /*0470*/  @P0 BRA `(.L_x_15) ;  /* 0x0000000000480947 */ /* 0x001fee0003800000 */
[----:B------:R-:W-:Y:S02]  /*0480*/  SGXT R5, R8, 0x18 ;  /* 0x000000180805781a */ /* 0x000fe40000000200 */
[----:B------:R-:W-:-:S03]  /*0490*/  SGXT R9, R4, 0x18 ;  /* 0x000000180409781a */ /* 0x000fc60000000200 */
        /* <DEDUP_REMOVED lines=16> */
.L_x_15:
[----:B------:R-:W-:Y:S05]  /*05a0*/  BSYNC.RECONVERGENT B0 ;  /* 0x0000000000007941 */ /* 0x000fea0003800200 */
.L_x_14:
[----:B------:R-:W-:Y:S05]  /*05b0*/  @!P1 BRA `(.L_x_16) ;  /* 0xfffffffc00949947 */ /* 0x000fea000383ffff */
.L_x_13:
[----:B------:R-:W-:Y:S08]  /*05c0*/  BAR.SYNC.DEFER_BLOCKING 0x0 ;  /* 0x0000000000007b1d */ /* 0x000ff00000010000 */
[----:B------:R-:W1:Y:S01]  /*05d0*/  LDC.64 R4, c[0x0][0x380] ;  /* 0x0000e000ff047b82 */ /* 0x000e620000000a00 */
[----:B0-----:R-:W0:Y:S04]  /*05e0*/  LDS R9, [R6] ;  /* 0x0000000006097984 */ /* 0x001e280000000800 */
[----:B------:R-:W2:Y:S01]  /*05f0*/  LDS R7, [R7] ;  /* 0x0000000007077984 */ /* 0x000ea20000000800 */
[----:B-1----:R-:W-:-:S04]  /*0600*/  IMAD.WIDE R2, R2, 0x4, R4 ;  /* 0x0000000402027825 */ /* 0x002fc800078e0204 */
[----:B------:R-:W-:Y:S01]  /*0610*/  IMAD.WIDE R4, R0, 0x4, R4 ;  /* 0x0000000400047825 */ /* 0x000fe200078e0204 */
[----:B0-----:R-:W-:Y:S04]  /*0620*/  STG.E desc[UR6][R2.64], R9 ;  /* 0x0000000902007986 */ /* 0x001fe8000c101906 */
[----:B--2---:R-:W-:Y:S01]  /*0630*/  STG.E desc[UR6][R4.64], R7 ;  /* 0x0000000704007986 */ /* 0x004fe2000c101906 */
[----:B------:R-:W-:Y:S05]  /*0640*/  EXIT ;  /* 0x000000000000794d */ /* 0x000fea0003800000 */
.L_x_17:
        /* <DEDUP_REMOVED lines=11> */
.L_x_42:


//--------------------- .text._Z7prescanILb1ELb1EEvPjPKjS0_iii --------------------------
	.section	.text._Z7prescanILb1ELb1EEvPjPKjS0_iii,"ax",@progbits
	.align	128
.text._Z7prescanILb1ELb1EEvPjPKjS0_iii:
        .type           _Z7prescanILb1ELb1EEvPjPKjS0_iii,@function
        .size           _Z7prescanILb1ELb1EEvPjPKjS0_iii,(.L_x_43 - _Z7prescanILb1ELb1EEvPjPKjS0_iii)
        .other          _Z7prescanILb1ELb1EEvPjPKjS0_iii,@"STO_CUDA_ENTRY STV_DEFAULT"
_Z7prescanILb1ELb1EEvPjPKjS0_iii:
[----:B------:R-:W-:Y:S08]  /*0000*/  LDC R1, c[0x0][0x37c] ;  /* 0x0000df00ff017b82 */ /* 0x000ff00000000800 */
[----:B------:R-:W0:Y:S01]  /*0010*/  LDC R2, c[0x0][0x3a0] ;  /* 0x0000e800ff027b82 */ /* 0x000e220000000800 */
[----:B------:R-:W1:Y:S01]  /*0020*/  S2R R4, SR_CTAID.X ;  /* 0x0000000000047919 */ /* 0x000e620000002500 */
[----:B------:R-:W2:Y:S01]  /*0030*/  LDCU UR7, c[0x0][0x360] ;  /* 0x00006c00ff0777ac */ /* 0x000ea20008000800 */
[----:B------:R-:W-:Y:S01]  /*0040*/  IMAD.MOV.U32 R12, RZ, RZ, RZ ;  /* 0x000000ffff0c7224 */ /* 0x000fe200078e00ff */
[----:B------:R-:W3:Y:S01]  /*0050*/  S2R R3, SR_TID.X ;  /* 0x0000000000037919 */ /* 0x000ee20000002100 */
[----:B------:R-:W4:Y:S03]  /*0060*/  LDCU UR5, c[0x0][0x398] ;  /* 0x00007300ff0577ac */ /* 0x000f260008000800 */
[----:B------:R-:W5:Y:S01]  /*0070*/  LDC.64 R10, c[0x0][0x388] ;  /* 0x0000e200ff0a7b82 */ /* 0x000f620000000a00 */
[----:B------:R-:W5:Y:S01]  /*0080*/  LDCU.64 UR8, c[0x0][0x358] ;  /* 0x00006b00ff0877ac */ /* 0x000f620008000a00 */
[----:B--2---:R-:W-:Y:S01]  /*0090*/  USHF.L.U32 UR4, UR7, 0x1, URZ ;  /* 0x0000000107047899 */ /* 0x004fe200080006ff */
[----:B0-----:R-:W-:-:S03]  /*00a0*/  ISETP.NE.AND P0, PT, R2, RZ, PT ;  /* 0x000000ff0200720c */ /* 0x001fc60003f05270 */
[----:B------:R-:W-:Y:S01]  /*00b0*/  USGXT UR4, UR4, 0x18 ;  /* 0x000000180404789a */ /* 0x000fe20008000200 */
[----:B-1----:R-:W-:Y:S01]  /*00c0*/  SGXT R0, R4, 0x18 ;  /* 0x000000180400781a */ /* 0x002fe20000000200 */
[----:B---3--:R-:W-:-:S08]  /*00d0*/  VIADD R13, R3, UR7 ;  /* 0x00000007030d7c36 */ /* 0x008fd00008000000 */
[----:B------:R-:W-:Y:S01]  /*00e0*/  @!P0 IMAD R2, R0, UR4, RZ ;  /* 0x0000000400028c24 */ /* 0x000fe2000f8e02ff */
[----:B----4-:R-:W-:-:S03]  /*00f0*/  ISETP.GE.AND P0, PT, R13, UR5, PT ;  /* 0x000000050d007c0c */ /* 0x010fc6000bf06270 */
[----:B------:R-:W-:-:S04]  /*0100*/  IMAD.IADD R2, R2, 0x1, R3 ;  /* 0x0000000102027824 */ /* 0x000fc800078e0203 */
        /* <DEDUP_REMOVED lines=18> */
.L_x_21:
        /* <DEDUP_REMOVED lines=21> */
.L_x_20:
[----:B------:R-:W-:Y:S05]  /*0380*/  BSYNC.RECONVERGENT B0 ;  /* 0x0000000000007941 */ /* 0x000fea0003800200 */
.L_x_19:
[----:B------:R-:W-:Y:S01]  /*0390*/  UISETP.GT.AND UP0, UPT, UR5, URZ, UPT ;  /* 0x000000ff0500728c */ /* 0x000fe2000bf04270 */
[----:B------:R-:W-:-:S08]  /*03a0*/  IMAD.SHL.U32 R7, R7, 0x2, RZ ;  /* 0x0000000207077824 */ /* 0x000fd000078e00ff */
[----:B------:R-:W-:Y:S05]  /*03b0*/  BRA.U UP0, `(.L_x_21) ;  /* 0xfffffffd009c7547 */ /* 0x000fea000b83ffff */
.L_x_18:
[----:B------:R-:W-:Y:S01]  /*03c0*/  ISETP.NE.AND P0, PT, R3, RZ, PT ;  /* 0x000000ff0300720c */ /* 0x000fe20003f05270 */
[----:B------:R-:W-:-:S12]  /*03d0*/  BSSY.RECONVERGENT B0, `(.L_x_22) ;  /* 0x000000f000007945 */ /* 0x000fd80003800200 */
[----:B------:R-:W-:Y:S05]  /*03e0*/  @P0 BRA `(.L_x_23) ;  /* 0x0000000000340947 */ /* 0x000fea0003800000 */
[----:B------:R-:W2:Y:S01]  /*03f0*/  LDCU UR5, c[0x0][0x360] ;  /* 0x00006c00ff0577ac */ /* 0x000ea20008000800 */
[----:B------:R-:W3:Y:S08]  /*0400*/  LDC R11, c[0x0][0x39c] ;  /* 0x0000e700ff0b7b82 */ /* 0x000ef00000000800 */
[----:B01----:R-:W0:Y:S01]  /*0410*/  LDC.64 R8, c[0x0][0x390] ;  /* 0x0000e400ff087b82 */ /* 0x003e220000000a00 */
[----:B--2---:R-:W-:-:S04]  /*0420*/  USHF.L.U32 UR5, UR5, 0x1, URZ ;  /* 0x0000000105057899 */ /* 0x004fc800080006ff */
[----:B------:R-:W-:Y:S01]  /*0430*/  UIADD3 UR6, UPT, UPT, UR5, -0x1, URZ ;  /* 0xffffffff05067890 */ /* 0x000fe2000fffe0ff */
[----:B---3--:R-:W-:-:S03]  /*0440*/  ISETP.NE.AND P0, PT, R11, RZ, PT ;  /* 0x000000ff0b00720c */ /* 0x008fc60003f05270 */
[----:B------:R-:W-:Y:S01]  /*0450*/  ULEA.HI.SX32 UR6, UR6, UR5, 0x1c ;  /* 0x0000000506067291 */ /* 0x000fe2000f8fe2ff */
[----:B------:R-:W-:-:S03]  /*0460*/  SEL R11, R4, R11, !P0 ;  /* 0x0000000b040b7207 */ /* 0x000fc60004000000 */
[----:B------:R-:W-:Y:S02]  /*0470*/  ULEA UR6, UR6, UR4, 0x2 ;  /* 0x0000000406067291 */ /* 0x000fe4000f8e10ff */
[----:B0-----:R-:W-:-:S07]  /*0480*/  IMAD.WIDE R8, R11, 0x4, R8 ;  /* 0x000000040b087825 */ /* 0x001fce00078e0208 */
[----:B------:R-:W0:Y:S04]  /*0490*/  LDS R15, [UR6+-0x4] ;  /* 0xfffffc06ff0f7984 */ /* 0x000e280008000800 */
[----:B------:R-:W-:Y:S04]  /*04a0*/  STS [UR6+-0x4], RZ ;  /* 0xfffffcffff007988 */ /* 0x000fe80008000806 */
[----:B0-----:R2:W-:Y:S02]  /*04b0*/  STG.E desc[UR8][R8.64], R15 ;  /* 0x0000000f08007986 */ /* 0x0015e4000c101908 */
.L_x_23:
[----:B------:R-:W-:Y:S05]  /*04c0*/  BSYNC.RECONVERGENT B0 ;  /* 0x0000000000007941 */ /* 0x000fea0003800200 */
.L_x_22:
[----:B------:R-:W-:-:S09]  /*04d0*/  UISETP.NE.AND UP0, UPT, UR7, URZ, UPT ;  /* 0x000000ff0700728c */ /* 0x000fd2000bf05270 */
[----:B------:R-:W-:Y:S05]  /*04e0*/  BRA.U !UP0, `(.L_x_24) ;  /* 0x0000000108707547 */ /* 0x000fea000b800000 */
[----:B------:R-:W-:-:S05]  /*04f0*/  UMOV UR5, 0x1 ;  /* 0x0000000100057882 */ /* 0x000fca0000000000 */
.L_x_27:
[----:B------:R-:W-:Y:S01]  /*0500*/  BAR.SYNC.DEFER_BLOCKING 0x0 ;  /* 0x0000000000007b1d */ /* 0x000fe20000010000 */
[----:B------:R-:W-:Y:S01]  /*0510*/  ISETP.GE.U32.AND P0, PT, R3, UR5, PT ;  /* 0x0000000503007c0c */ /* 0x000fe2000bf06070 */
[----:B------:R-:W-:Y:S01]  /*0520*/  USHF.L.U32 UR5, UR5, 0x1, URZ ;  /* 0x0000000105057899 */ /* 0x000fe200080006ff */
[----:B------:R-:W-:-:S03]  /*0530*/  SHF.R.U32.HI R7, RZ, 0x1, R7 ;  /* 0x00000001ff077819 */ /* 0x000fc60000011607 */
[----:B------:R-:W-:Y:S08]  /*0540*/  BSSY.RECONVERGENT B0, `(.L_x_25) ;  /* 0x0000014000007945 */ /* 0x000ff00003800200 */
[----:B---3--:R-:W-:Y:S05]  /*0550*/  @P0 BRA `(.L_x_26) ;  /* 0x0000000000480947 */ /* 0x008fea0003800000 */
[----:B------:R-:W-:Y:S02]  /*0560*/  SGXT R4, R7, 0x18 ;  /* 0x000000180704781a */ /* 0x000fe40000000200 */
[----:B--2---:R-:W-:-:S03]  /*0570*/  SGXT R8, R3, 0x18 ;  /* 0x000000180308781a */ /* 0x004fc60000000200 */
[----:B------:R-:W-:-:S05]  /*0580*/  IMAD.SHL.U32 R4, R4, 0x2, RZ ;  /* 0x0000000204047824 */ /* 0x000fca00078e00ff */
[----:B------:R-:W-:-:S05]  /*0590*/  SGXT R4, R4, 0x18 ;  /* 0x000000180404781a */ /* 0x000fca0000000200 */
[----:B------:R-:W-:-:S04]  /*05a0*/  IMAD R4, R8, R4, R7 ;  /* 0x0000000408047224 */ /* 0x000fc800078e0207 */
[----:B------:R-:W-:Y:S02]  /*05b0*/  VIADD R8, R4, 0xffffffff ;  /* 0xffffffff04087836 */ /* 0x000fe40000000000 */
[C---:B-1----:R-:W-:Y:S02]  /*05c0*/  IMAD.IADD R10, R7.reuse, 0x1, R4 ;  /* 0x00000001070a7824 */ /* 0x042fe400078e0204 */
[----:B0-----:R-:W-:Y:S01]  /*05d0*/  IMAD.IADD R9, R7, 0x1, R8 ;  /* 0x0000000107097824 */ /* 0x001fe200078e0208 */
        /* <DEDUP_REMOVED lines=10> */
.L_x_26:
[----:B------:R-:W-:Y:S05]  /*0680*/  BSYNC.RECONVERGENT B0 ;  /* 0x0000000000007941 */ /* 0x000fea0003800200 */
.L_x_25:
[----:B------:R-:W-:-:S09]  /*0690*/  UISETP.GT.U32.AND UP0, UPT, UR5, UR7, UPT ;  /* 0x000000070500728c */ /* 0x000fd2000bf04070 */
[----:B------:R-:W-:Y:S05]  /*06a0*/  BRA.U !UP0, `(.L_x_27) ;  /* 0xfffffffd08947547 */ /* 0x000fea000b83ffff */
.L_x_24:
[----:B------:R-:W-:Y:S06]  /*06b0*/  BAR.SYNC.DEFER_BLOCKING 0x0 ;  /* 0x0000000000007b1d */ /* 0x000fec0000010000 */
[----:B------:R-:W4:Y:S02]  /*06c0*/  LDCU UR6, c[0x0][0x398] ;  /* 0x00007300ff0677ac */ /* 0x000f240008000800 */
[----:B0123--:R-:W0:Y:S01]  /*06d0*/  LDC.64 R8, c[0x0][0x380] ;  /* 0x0000e000ff087b82 */ /* 0x00fe220000000a00 */
[----:B------:R-:W1:Y:S01]  /*06e0*/  LDS R7, [R6] ;  /* 0x0000000006077984 */ /* 0x000e620000000800 */
[----:B----4-:R-:W-:Y:S01]  /*06f0*/  ISETP.GE.AND P0, PT, R13, UR6, PT ;  /* 0x000000060d007c0c */ /* 0x010fe2000bf06270 */
[----:B0-----:R-:W-:-:S05]  /*0700*/  IMAD.WIDE R2, R2, 0x4, R8 ;  /* 0x0000000402027825 */ /* 0x001fca00078e0208 */
[----:B-1----:R0:W-:Y:S07]  /*0710*/  STG.E desc[UR8][R2.64], R7 ;  /* 0x0000000702007986 */ /* 0x0021ee000c101908 */
[----:B------:R-:W-:Y:S05]  /*0720*/  @P0 EXIT ;  /* 0x000000000000094d */ /* 0x000fea0003800000 */
[----:B------:R-:W1:Y:S01]  /*0730*/  LDS R5, [R5] ;  /* 0x0000000005057984 */ /* 0x000e620000000800 */
[----:B0-----:R-:W-:-:S05]  /*0740*/  IMAD.WIDE R2, R0, 0x4, R8 ;  /* 0x0000000400027825 */ /* 0x001fca00078e0208 */
[----:B-1----:R-:W-:Y:S01]  /*0750*/  STG.E desc[UR8][R2.64], R5 ;  /* 0x0000000502007986 */ /* 0x002fe2000c101908 */
[----:B------:R-:W-:Y:S05]  /*0760*/  EXIT ;  /* 0x000000000000794d */ /* 0x000fea0003800000 */
.L_x_28:
        /* <DEDUP_REMOVED lines=9> */
.L_x_43:


//--------------------- .text._Z7prescanILb1ELb0EEvPjPKjS0_iii --------------------------
	.section	.text._Z7prescanILb1ELb0EEvPjPKjS0_iii,"ax",@progbits
	.align	128
.text._Z7prescanILb1ELb0EEvPjPKjS0_iii:
        .type           _Z7prescanILb1ELb0EEvPjPKjS0_iii,@function
        .size           _Z7prescanILb1ELb0EEvPjPKjS0_iii,(.L_x_44 - _Z7prescanILb1ELb0EEvPjPKjS0_iii)
        .other          _Z7prescanILb1ELb0EEvPjPKjS0_iii,@"STO_CUDA_ENTRY STV_DEFAULT"
_Z7prescanILb1ELb0EEvPjPKjS0_iii:
[----:B------:R-:W-:Y:S08]  /*0000*/  LDC R1, c[0x0][0x37c] ;  /* 0x0000df00ff017b82 */ /* 0x000ff00000000800 */
[----:B------:R-:W0:Y:S01]  /*0010*/  LDC R2, c[0x0][0x3a0] ;  /* 0x0000e800ff027b82 */ /* 0x000e220000000800 */
[----:B------:R-:W1:Y:S01]  /*0020*/  S2R R4, SR_CTAID.X ;  /* 0x0000000000047919 */ /* 0x000e620000002500 */
[----:B------:R-:W2:Y:S01]  /*0030*/  LDCU UR7, c[0x0][0x360] ;  /* 0x00006c00ff0777ac */ /* 0x000ea20008000800 */
[----:B------:R-:W3:Y:S01]  /*0040*/  S2R R3, SR_TID.X ;  /* 0x0000000000037919 */ /* 0x000ee20000002100 */
[----:B------:R-:W4:Y:S04]  /*0050*/  LDCU.64 UR8, c[0x0][0x358] ;  /* 0x00006b00ff0877ac */ /* 0x000f280008000a00 */
[----:B------:R-:W5:Y:S01]  /*0060*/  LDC.64 R10, c[0x0][0x388] ;  /* 0x0000e200ff0a7b82 */ /* 0x000f620000000a00 */
[----:B--2---:R-:W-:Y:S01]  /*0070*/  USHF.L.U32 UR4, UR7, 0x1, URZ ;  /* 0x0000000107047899 */ /* 0x004fe200080006ff */
[----:B0-----:R-:W-:-:S03]  /*0080*/  ISETP.NE.AND P0, PT, R2, RZ, PT ;  /* 0x000000ff0200720c */ /* 0x001fc60003f05270 */
[----:B------:R-:W-:Y:S01]  /*0090*/  USGXT UR4, UR4, 0x18 ;  /* 0x000000180404789a */ /* 0x000fe20008000200 */
[----:B-1----:R-:W-:-:S09]  /*00a0*/  SGXT R0, R4, 0x18 ;  /* 0x000000180400781a */ /* 0x002fd20000000200 */
[----:B------:R-:W-:-:S04]  /*00b0*/  @!P0 IMAD R2, R0, UR4, RZ ;  /* 0x0000000400028c24 */ /* 0x000fc8000f8e02ff */
[----:B---3--:R-:W-:-:S04]  /*00c0*/  IMAD.IADD R2, R2, 0x1, R3 ;  /* 0x0000000102027824 */ /* 0x008fc800078e0203 */
[C---:B------:R-:W-:Y:S02]  /*00d0*/  VIADD R0, R2.reuse, UR7 ;  /* 0x0000000702007c36 */ /* 0x040fe40008000000 */
[----:B-----5:R-:W-:-:S04]  /*00e0*/  IMAD.WIDE R8, R2, 0x4, R10 ;  /* 0x0000000402087825 */ /* 0x020fc800078e020a */
[----:B------:R-:W-:Y:S02]  /*00f0*/  IMAD.WIDE R10, R0, 0x4, R10 ;  /* 0x00000004000a7825 */ /* 0x000fe400078e020a */
[----:B----4-:R-:W2:Y:S04]  /*0100*/  LDG.E R8, desc[UR8][R8.64] ;  /* 0x0000000808087981 */ /* 0x010ea8000c1e1900 */
[----:B------:R-:W3:Y:S01]  /*0110*/  LDG.E R11, desc[UR8][R10.64] ;  /* 0x000000080a0b7981 */ /* 0x000ee2000c1e1900 */
[----:B------:R-:W0:Y:S01]  /*0120*/  S2UR UR5, SR_CgaCtaId ;  /* 0x00000000000579c3 */ /* 0x000e220000008800 */
[----:B------:R-:W-:Y:S01]  /*0130*/  UMOV UR4, 0x400 ;  /* 0x0000040000047882 */ /* 0x000fe20000000000 */
[C---:B------:R-:W-:Y:S01]  /*0140*/  VIADD R5, R3.reuse, UR7 ;  /* 0x0000000703057c36 */ /* 0x040fe20008000000 */
[----:B------:R-:W-:Y:S01]  /*0150*/  LEA.HI.SX32 R6, R3, R3, 0x1c ;  /* 0x0000000303067211 */ /* 0x000fe200078fe2ff */
[----:B------:R-:W-:-:S03]  /*0160*/  UISETP.GE.AND UP0, UPT, UR7, 0x1, UPT ;  /* 0x000000010700788c */ /* 0x000fc6000bf06270 */
[----:B------:R-:W-:Y:S01]  /*0170*/  LEA.HI.SX32 R7, R5, R5, 0x1c ;  /* 0x0000000505077211 */ /* 0x000fe200078fe2ff */
[----:B0-----:R-:W-:-:S06]  /*0180*/  ULEA UR4, UR5, UR4, 0x18 ;  /* 0x0000000405047291 */ /* 0x001fcc000f8ec0ff */
[----:B------:R-:W-:Y:S02]  /*0190*/  LEA R5, R6, UR4, 0x2 ;  /* 0x0000000406057c11 */ /* 0x000fe4000f8e10ff */
[----:B------:R-:W-:Y:S01]  /*01a0*/  LEA R6, R7, UR4, 0x2 ;  /* 0x0000000407067c11 */ /* 0x000fe2000f8e10ff */
[----:B------:R-:W-:Y:S02]  /*01b0*/  IMAD.MOV.U32 R7, RZ, RZ, 0x1 ;  /* 0x00000001ff077424 */ /* 0x000fe400078e00ff */
[----:B--2---:R0:W-:Y:S04]  /*01c0*/  STS [R5], R8 ;  /* 0x0000000805007388 */ /* 0x0041e80000000800 */
[----:B---3--:R0:W-:Y:S01]  /*01d0*/  STS [R6], R11 ;  /* 0x0000000b06007388 */ /* 0x0081e20000000800 */
[----:B------:R-:W-:Y:S05]  /*01e0*/  BRA.U !UP0, `(.L_x_29) ;  /* 0x0000000108687547 */ /* 0x000fea000b800000 */
[----:B------:R-:W-:-:S05]  /*01f0*/  UMOV UR5, UR7 ;  /* 0x0000000700057c82 */ /* 0x000fca0008000000 */
.L_x_32:
[----:B------:R-:W-:Y:S01]  /*0200*/  BAR.SYNC.DEFER_BLOCKING 0x0 ;  /* 0x0000000000007b1d */ /* 0x000fe20000010000 */
[----:B------:R-:W-:Y:S01]  /*0210*/  ISETP.GE.U32.AND P0, PT, R3, UR5, PT ;  /* 0x0000000503007c0c */ /* 0x000fe2000bf06070 */
[----:B------:R-:W-:-:S04]  /*0220*/  USHF.R.S32.HI UR5, URZ, 0x1, UR5 ;  /* 0x00000001ff057899 */ /* 0x000fc80008011405 */
[----:B------:R-:W-:Y:S08]  /*0230*/  BSSY.RECONVERGENT B0, `(.L_x_30) ;  /* 0x0000012000007945 */ /* 0x000ff00003800200 */
[----:B-1----:R-:W-:Y:S05]  /*0240*/  @P0 BRA `(.L_x_31) ;  /* 0x0000000000400947 */ /* 0x002fea0003800000 */
[----:B0-----:R-:W-:Y:S02]  /*0250*/  SGXT R8, R7, 0x18 ;  /* 0x000000180708781a */ /* 0x001fe40000000200 */
        /* <DEDUP_REMOVED lines=15> */
.L_x_31:
[----:B------:R-:W-:Y:S05]  /*0350*/  BSYNC.RECONVERGENT B0 ;  /* 0x0000000000007941 */ /* 0x000fea0003800200 */
.L_x_30:
[----:B------:R-:W-:Y:S01]  /*0360*/  UISETP.GT.AND UP0, UPT, UR5, URZ, UPT ;  /* 0x000000ff0500728c */ /* 0x000fe2000bf04270 */
[----:B------:R-:W-:-:S08]  /*0370*/  IMAD.SHL.U32 R7, R7, 0x2, RZ ;  /* 0x0000000207077824 */ /* 0x000fd000078e00ff */
[----:B------:R-:W-:Y:S05]  /*0380*/  BRA.U UP0, `(.L_x_32) ;  /* 0xfffffffd009c7547 */ /* 0x000fea000b83ffff */
.L_x_29:
[----:B------:R-:W-:Y:S01]  /*0390*/  ISETP.NE.AND P0, PT, R3, RZ, PT ;  /* 0x000000ff0300720c */ /* 0x000fe20003f05270 */
[----:B------:R-:W-:-:S12]  /*03a0*/  BSSY.RECONVERGENT B0, `(.L_x_33) ;  /* 0x000000f000007945 */ /* 0x000fd80003800200 */
[----:B------:R-:W-:Y:S05]  /*03b0*/  @P0 BRA `(.L_x_34) ;  /* 0x0000000000340947 */ /* 0x000fea0003800000 */
[----:B------:R-:W2:Y:S01]  /*03c0*/  LDCU UR5, c[0x0][0x360] ;  /* 0x00006c00ff0577ac */ /* 0x000ea20008000800 */
[----:B0-----:R-:W0:Y:S08]  /*03d0*/  LDC R11, c[0x0][0x39c] ;  /* 0x0000e700ff0b7b82 */ /* 0x001e300000000800 */
[----:B-1----:R-:W1:Y:S01]  /*03e0*/  LDC.64 R8, c[0x0][0x390] ;  /* 0x0000e400ff087b82 */ /* 0x002e620000000a00 */
[----:B--2---:R-:W-:-:S04]  /*03f0*/  USHF.L.U32 UR5, UR5, 0x1, URZ ;  /* 0x0000000105057899 */ /* 0x004fc800080006ff */
[----:B------:R-:W-:Y:S01]  /*0400*/  UIADD3 UR6, UPT, UPT, UR5, -0x1, URZ ;  /* 0xffffffff05067890 */ /* 0x000fe2000fffe0ff */
[----:B0-----:R-:W-:-:S03]  /*0410*/  ISETP.NE.AND P0, PT, R11, RZ, PT ;  /* 0x000000ff0b00720c */ /* 0x001fc60003f05270 */
[----:B------:R-:W-:Y:S01]  /*0420*/  ULEA.HI.SX32 UR6, UR6, UR5, 0x1c ;  /* 0x0000000506067291 */ /* 0x000fe2000f8fe2ff */
[----:B------:R-:W-:-:S03]  /*0430*/  SEL R11, R4, R11, !P0 ;  /* 0x0000000b040b7207 */ /* 0x000fc60004000000 */
[----:B------:R-:W-:Y:S02]  /*0440*/  ULEA UR6, UR6, UR4, 0x2 ;  /* 0x0000000406067291 */ /* 0x000fe4000f8e10ff */
[----:B-1----:R-:W-:-:S07]  /*0450*/  IMAD.WIDE R8, R11, 0x4, R8 ;  /* 0x000000040b087825 */ /* 0x002fce00078e0208 */
[----:B------:R-:W0:Y:S04]  /*0460*/  LDS R13, [UR6+-0x4] ;  /* 0xfffffc06ff0d7984 */ /* 0x000e280008000800 */
[----:B------:R-:W-:Y:S04]  /*0470*/  STS [UR6+-0x4], RZ ;  /* 0xfffffcffff007988 */ /* 0x000fe80008000806 */
[----:B0-----:R2:W-:Y:S02]  /*0480*/  STG.E desc[UR8][R8.64], R13 ;  /* 0x0000000d08007986 */ /* 0x0015e4000c101908 */
.L_x_34:
[----:B------:R-:W-:Y:S05]  /*0490*/  BSYNC.RECONVERGENT B0 ;  /* 0x0000000000007941 */ /* 0x000fea0003800200 */
.L_x_33:
[----:B------:R-:W-:-:S09]  /*04a0*/  UISETP.NE.AND UP0, UPT, UR7, URZ, UPT ;  /* 0x000000ff0700728c */ /* 0x000fd2000bf05270 */
[----:B------:R-:W-:Y:S05]  /*04b0*/  BRA.U !UP0, `(.L_x_35) ;  /* 0x0000000108707547 */ /* 0x000fea000b800000 */
[----:B------:R-:W-:-:S05]  /*04c0*/  UMOV UR5, 0x1 ;  /* 0x0000000100057882 */ /* 0x000fca0000000000 */
.L_x_38:
[----:B------:R-:W-:Y:S01]  /*04d0*/  BAR.SYNC.DEFER_BLOCKING 0x0 ;  /* 0x0000000000007b1d */ /* 0x000fe20000010000 */
[----:B------:R-:W-:Y:S01]  /*04e0*/  ISETP.GE.U32.AND P0, PT, R3, UR5, PT ;  /* 0x0000000503007c0c */ /* 0x000fe2000bf06070 */
[----:B------:R-:W-:Y:S01]  /*04f0*/  USHF.L.U32 UR5, UR5, 0x1, URZ ;  /* 0x0000000105057899 */ /* 0x000fe200080006ff */
[----:B------:R-:W-:-:S03]  /*0500*/  SHF.R.U32.HI R7, RZ, 0x1, R7 ;  /* 0x00000001ff077819 */ /* 0x000fc60000011607 */
[----:B------:R-:W-:Y:S08]  /*0510*/  BSSY.RECONVERGENT B0, `(.L_x_36) ;  /* 0x0000014000007945 */ /* 0x000ff00003800200 */
[----:B---3--:R-:W-:Y:S05]  /*0520*/  @P0 BRA `(.L_x_37) ;  /* 0x0000000000480947 */ /* 0x008fea0003800000 */
[----:B------:R-:W-:Y:S02]  /*0530*/  SGXT R4, R7, 0x18 ;  /* 0x000000180704781a */ /* 0x000fe40000000200 */
[----:B0-2---:R-:W-:-:S03]  /*0540*/  SGXT R8, R3, 0x18 ;  /* 0x000000180308781a */ /* 0x005fc60000000200 */
[----:B------:R-:W-:-:S05]  /*0550*/  IMAD.SHL.U32 R4, R4, 0x2, RZ ;  /* 0x0000000204047824 */ /* 0x000fca00078e00ff */
[----:B------:R-:W-:-:S05]  /*0560*/  SGXT R4, R4, 0x18 ;  /* 0x000000180404781a */ /* 0x000fca0000000200 */
[----:B------:R-:W-:-:S04]  /*0570*/  IMAD R4, R8, R4, R7 ;  /* 0x0000000408047224 */ /* 0x000fc800078e0207 */
[----:B------:R-:W-:Y:S02]  /*0580*/  VIADD R8, R4, 0xffffffff ;  /* 0xffffffff04087836 */ /* 0x000fe40000000000 */
[C---:B-1----:R-:W-:Y:S02]  /*0590*/  IMAD.IADD R10, R7.reuse, 0x1, R4 ;  /* 0x00000001070a7824 */ /* 0x042fe400078e0204 */
        /* <DEDUP_REMOVED lines=11> */
.L_x_37:
[----:B------:R-:W-:Y:S05]  /*0650*/  BSYNC.RECONVERGENT B0 ;  /* 0x0000000000007941 */ /* 0x000fea0003800200 */
.L_x_36:
[----:B------:R-:W-:-:S09]  /*0660*/  UISETP.GT.U32.AND UP0, UPT, UR5, UR7, UPT ;  /* 0x000000070500728c */ /* 0x000fd2000bf04070 */
[----:B------:R-:W-:Y:S05]  /*0670*/  BRA.U !UP0, `(.L_x_38) ;  /* 0xfffffffd08947547 */ /* 0x000fea000b83ffff */
.L_x_35:
[----:B------:R-:W-:Y:S08]  /*0680*/  BAR.SYNC.DEFER_BLOCKING 0x0 ;  /* 0x0000000000007b1d */ /* 0x000ff00000010000 */
[----:B0123--:R-:W0:Y:S01]  /*0690*/  LDC.64 R8, c[0x0][0x380] ;  /* 0x0000e000ff087b82 */ /* 0x00fe220000000a00 */
[----:B------:R-:W1:Y:S04]  /*06a0*/  LDS R5, [R5] ;  /* 0x0000000005057984 */ /* 0x000e680000000800 */
[----:B------:R-:W2:Y:S01]  /*06b0*/  LDS R7, [R6] ;  /* 0x0000000006077984 */ /* 0x000ea20000000800 */
[----:B0-----:R-:W-:-:S04]  /*06c0*/  IMAD.WIDE R2, R2, 0x4, R8 ;  /* 0x0000000402027825 */ /* 0x001fc800078e0208 */
[----:B------:R-:W-:Y:S01]  /*06d0*/  IMAD.WIDE R8, R0, 0x4, R8 ;  /* 0x0000000400087825 */ /* 0x000fe200078e0208 */
[----:B-1----:R-:W-:Y:S04]  /*06e0*/  STG.E desc[UR8][R2.64], R5 ;  /* 0x0000000502007986 */ /* 0x002fe8000c101908 */
[----:B--2---:R-:W-:Y:S01]  /*06f0*/  STG.E desc[UR8][R8.64], R7 ;  /* 0x0000000708007986 */ /* 0x004fe2000c101908 */
[----:B------:R-:W-:Y:S05]  /*0700*/  EXIT ;  /* 0x000000000000794d */ /* 0x000fea0003800000 */
.L_x_39:
        /* <DEDUP_REMOVED lines=15> */
.L_x_44:


//--------------------- .text._Z10uniformAddPjS_iii --------------------------
	.section	.text._Z10uniformAddPjS_iii,"ax",@progbits
	.align	128
.text._Z10uniformAddPjS_iii:
        .type           _Z10uniformAddPjS_iii,@function
        .size           _Z10uniformAddPjS_iii,(.L_x_45 - _Z10uniformAddPjS_iii)
        .other          _Z10uniformAddPjS_iii,@"STO_CUDA_ENTRY STV_DEFAULT"
_Z10uniformAddPjS_iii:
[----:B------:R-:W-:Y:S01]  /*0000*/  LDC R1, c[0x0][0x37c] ;  /* 0x0000df00ff017b82 */ /* 0x000fe20000000800 */
[----:B------:R-:W0:Y:S07]  /*0010*/  S2R R10, SR_TID.X ;  /* 0x00000000000a7919 */ /* 0x000e2e0000002100 */
[----:B------:R-:W1:Y:S01]  /*0020*/  S2UR UR6, SR_CTAID.X ;  /* 0x00000000000679c3 */ /* 0x000e620000002500 */
[----:B------:R-:W2:Y:S01]  /*0030*/  LDCU.64 UR8, c[0x0][0x358] ;  /* 0x00006b00ff0877ac */ /* 0x000ea20008000a00 */
[----:B------:R-:W3:Y:S01]  /*0040*/  LDCU UR4, c[0x0][0x398] ;  /* 0x00007300ff0477ac */ /* 0x000ee20008000800 */
[----:B0-----:R-:W-:-:S13]  /*0050*/  ISETP.NE.AND P0, PT, R10, RZ, PT ;  /* 0x000000ff0a00720c */ /* 0x001fda0003f05270 */
[----:B------:R-:W1:Y:S08]  /*0060*/  @!P0 LDC R5, c[0x0][0x394] ;  /* 0x0000e500ff058b82 */ /* 0x000e700000000800 */
[----:B------:R-:W0:Y:S01]  /*0070*/  @!P0 LDC.64 R2, c[0x0][0x388] ;  /* 0x0000e200ff028b82 */ /* 0x000e220000000a00 */
[----:B-1----:R-:W-:-:S05]  /*0080*/  @!P0 IADD3 R5, PT, PT, R5, UR6, RZ ;  /* 0x0000000605058c10 */ /* 0x002fca000fffe0ff */
[----:B0-----:R-:W-:Y:S02]  /*0090*/  @!P0 IMAD.WIDE.U32 R2, R5, 0x4, R2 ;  /* 0x0000000405028825 */ /* 0x001fe400078e0002 */
[----:B------:R-:W0:Y:S03]  /*00a0*/  S2UR UR5, SR_CgaCtaId ;  /* 0x00000000000579c3 */ /* 0x000e260000008800 */
[----:B--2---:R1:W2:Y:S01]  /*00b0*/  @!P0 LDG.E R0, desc[UR8][R2.64] ;  /* 0x0000000802008981 */ /* 0x0042a2000c1e1900 */
[----:B---3--:R-:W-:Y:S01]  /*00c0*/  VIADD R7, R10, UR4 ;  /* 0x000000040a077c36 */ /* 0x008fe20008000000 */
[----:B------:R-:W-:Y:S01]  /*00d0*/  UMOV UR4, 0x400 ;  /* 0x0000040000047882 */ /* 0x000fe20000000000 */
[----:B------:R-:W-:Y:S02]  /*00e0*/  USGXT UR6, UR6, 0x18 ;  /* 0x000000180606789a */ /* 0x000fe40008000200 */
[----:B------:R-:W3:Y:S08]  /*00f0*/  LDC R12, c[0x0][0x360] ;  /* 0x0000d800ff0c7b82 */ /* 0x000ef00000000800 */
[----:B------:R-:W1:Y:S01]  /*0100*/  LDC.64 R4, c[0x0][0x380] ;  /* 0x0000e000ff047b82 */ /* 0x000e620000000a00 */
[----:B0-----:R-:W-:Y:S01]  /*0110*/  ULEA UR4, UR5, UR4, 0x18 ;  /* 0x0000000405047291 */ /* 0x001fe2000f8ec0ff */
[----:B---3--:R-:W-:-:S04]  /*0120*/  SHF.L.U32 R6, R12, 0x1, RZ ;  /* 0x000000010c067819 */ /* 0x008fc800000006ff */
[----:B------:R-:W-:-:S05]  /*0130*/  SGXT R6, R6, 0x18 ;  /* 0x000000180606781a */ /* 0x000fca0000000200 */
[----:B------:R-:W-:-:S04]  /*0140*/  IMAD R7, R6, UR6, R7 ;  /* 0x0000000606077c24 */ /* 0x000fc8000f8e0207 */
[C---:B-1----:R-:W-:Y:S01]  /*0150*/  IMAD.WIDE.U32 R2, R7.reuse, 0x4, R4 ;  /* 0x0000000407027825 */ /* 0x042fe200078e0004 */
[----:B--2---:R-:W-:Y:S01]  /*0160*/  @!P0 STS [UR4], R0 ;  /* 0x00000000ff008988 */ /* 0x004fe20008000804 */
[----:B------:R-:W-:Y:S06]  /*0170*/  BAR.SYNC.DEFER_BLOCKING 0x0 ;  /* 0x0000000000007b1d */ /* 0x000fec0000010000 */
[----:B------:R-:W2:Y:S01]  /*0180*/  LDG.E R6, desc[UR8][R2.64] ;  /* 0x0000000802067981 */ /* 0x000ea2000c1e1900 */
[----:B------:R-:W-:-:S03]  /*0190*/  IADD3 R11, PT, PT, R7, R12, RZ ;  /* 0x0000000c070b7210 */ /* 0x000fc60007ffe0ff */
[----:B------:R-:W2:Y:S01]  /*01a0*/  LDS R9, [UR4] ;  /* 0x00000004ff097984 */ /* 0x000ea20008000800 */
[----:B------:R-:W0:Y:S01]  /*01b0*/  LDCU UR4, c[0x0][0x390] ;  /* 0x00007200ff0477ac */ /* 0x000e220008000800 */
[----:B------:R-:W-:-:S04]  /*01c0*/  IMAD.WIDE.U32 R4, R11, 0x4, R4 ;  /* 0x000000040b047825 */ /* 0x000fc800078e0004 */
[----:B--2---:R-:W-:-:S05]  /*01d0*/  IMAD.IADD R7, R6, 0x1, R9 ;  /* 0x0000000106077824 */ /* 0x004fca00078e0209 */
[----:B------:R-:W-:Y:S04]  /*01e0*/  STG.E desc[UR8][R2.64], R7 ;  /* 0x0000000702007986 */ /* 0x000fe8000c101908 */
[----:B------:R-:W2:Y:S01]  /*01f0*/  LDG.E R8, desc[UR8][R4.64] ;  /* 0x0000000804087981 */ /* 0x000ea2000c1e1900 */
[----:B------:R-:W-:-:S04]  /*0200*/  IADD3 R6, PT, PT, R10, R12, RZ ;  /* 0x0000000c0a067210 */ /* 0x000fc80007ffe0ff */
[----:B0-----:R-:W-:-:S04]  /*0210*/  ISETP.GE.U32.AND P0, PT, R6, UR4, PT ;  /* 0x0000000406007c0c */ /* 0x001fc8000bf06070 */
[----:B------:R-:W-:-:S05]  /*0220*/  SEL R9, R9, RZ, !P0 ;  /* 0x000000ff09097207 */ /* 0x000fca0004000000 */
[----:B--2---:R-:W-:-:S05]  /*0230*/  IMAD.IADD R9, R9, 0x1, R8 ;  /* 0x0000000109097824 */ /* 0x004fca00078e0208 */
[----:B------:R-:W-:Y:S01]  /*0240*/  STG.E desc[UR8][R4.64], R9 ;  /* 0x0000000904007986 */ /* 0x000fe2000c101908 */
[----:B------:R-:W-:Y:S05]  /*0250*/  EXIT ;  /* 0x000000000000794d */ /* 0x000fea0003800000 */
.L_x_40:
        /* <DEDUP_REMOVED lines=10> */
.L_x_45:


//--------------------- .nv.shared._Z7prescanILb0ELb1EEvPjPKjS0_iii --------------------------
	.section	.nv.shared._Z7prescanILb0ELb1EEvPjPKjS0_iii,"aw",@nobits
	.sectionflags	@""
	.align	16
	.zero		1024


//--------------------- .nv.shared.reserved.0     --------------------------
	.section	.nv.shared.reserved.0,"aw",@nobits
	.weak		__nv_reservedSMEM_offset_0_alias
	.size		__nv_reservedSMEM_offset_0_alias, 0, 64
	.other		__nv_reservedSMEM_offset_0_alias,@"STO_CUDA_RESERVED_SHARED STV_DEFAULT"
__nv_reservedSMEM_offset_0_alias:
	.zero		0
	.zero		64


//--------------------- .nv.shared._Z7prescanILb0ELb0EEvPjPKjS0_iii --------------------------
	.section	.nv.shared._Z7prescanILb0ELb0EEvPjPKjS0_iii,"aw",@nobits
	.sectionflags	@""
	.align	16
	.zero		1024


//--------------------- .nv.shared._Z7prescanILb1ELb1EEvPjPKjS0_iii --------------------------
	.section	.nv.shared._Z7prescanILb1ELb1EEvPjPKjS0_iii,"aw",@nobits
	.sectionflags	@""
	.align	16
	.zero		1024


//--------------------- .nv.shared._Z7prescanILb1ELb0EEvPjPKjS0_iii --------------------------
	.section	.nv.shared._Z7prescanILb1ELb0EEvPjPKjS0_iii,"aw",@nobits
	.sectionflags	@""
	.align	16
	.zero		1024


//--------------------- .nv.shared._Z10uniformAddPjS_iii --------------------------
	.section	.nv.shared._Z10uniformAddPjS_iii,"aw",@nobits
	.sectionflags	@""
	.align	16
.nv.shared._Z10uniformAddPjS_iii:
	.zero		1040


//--------------------- .nv.constant0._Z7prescanILb0ELb1EEvPjPKjS0_iii --------------------------
	.section	.nv.constant0._Z7prescanILb0ELb1EEvPjPKjS0_iii,"a",@progbits
	.sectionflags	@""
	.align	4
.nv.constant0._Z7prescanILb0ELb1EEvPjPKjS0_iii:
	.zero		932


//--------------------- .nv.constant0._Z7prescanILb0ELb0EEvPjPKjS0_iii --------------------------
	.section	.nv.constant0._Z7prescanILb0ELb0EEvPjPKjS0_iii,"a",@progbits
	.sectionflags	@""
	.align	4
.nv.constant0._Z7prescanILb0ELb0EEvPjPKjS0_iii:
	.zero		932


//--------------------- .nv.constant0._Z7prescanILb1ELb1EEvPjPKjS0_iii --------------------------
	.section	.nv.constant0._Z7prescanILb1ELb1EEvPjPKjS0_iii,"a",@progbits
	.sectionflags	@""
	.align	4
.nv.constant0._Z7prescanILb1ELb1EEvPjPKjS0_iii:
	.zero		932


//--------------------- .nv.constant0._Z7prescanILb1ELb0EEvPjPKjS0_iii --------------------------
	.section	.nv.constant0._Z7prescanILb1ELb0EEvPjPKjS0_iii,"a",@progbits
	.sectionflags	@""
	.align	4
.nv.constant0._Z7prescanILb1ELb0EEvPjPKjS0_iii:
	.zero		932


//--------------------- .nv.constant0._Z10uniformAddPjS_iii --------------------------
	.section	.nv.constant0._Z10uniformAddPjS_iii,"a",@progbits
	.sectionflags	@""
	.align	4
.nv.constant0._Z10uniformAddPjS_iii:
	.zero		924


//--------------------- SYMBOLS --------------------------

	.type		.nv.reservedSmem.offset0,@object
	.size		.nv.reservedSmem.offset0,0x4
	.type		.nv.reservedSmem.cap,@object
	.size		.nv.reservedSmem.cap,0x4
